//
// Generated by NVIDIA NVVM Compiler
//
// Compiler Build ID: CL-36424714
// Cuda compilation tools, release 13.0, V13.0.88
// Based on NVVM 20.0.0
//

.version 9.0
.target sm_100
.address_size 64

	// .globl	_Z16bitReverseKernelP7Complex
.extern .shared .align 16 .b8 sdata[];
.global .align 4 .b8 __cudart_i2opi_f[24] = {65, 144, 67, 60, 153, 149, 98, 219, 192, 221, 52, 245, 209, 87, 39, 252, 41, 21, 68, 78, 110, 131, 249, 162};

.visible .entry _Z16bitReverseKernelP7Complex(
	.param .u64 .ptr .align 1 _Z16bitReverseKernelP7Complex_param_0
)
{
	.reg .pred 	%p<3>;
	.reg .b32 	%r<7>;
	.reg .b32 	%f<5>;
	.reg .b64 	%rd<7>;

	ld.param.u64 	%rd1, [_Z16bitReverseKernelP7Complex_param_0];
	mov.u32 	%r3, %ctaid.x;
	mov.u32 	%r4, %ntid.x;
	mov.u32 	%r5, %tid.x;
	mad.lo.s32 	%r1, %r3, %r4, %r5;
	setp.gt.s32 	%p1, %r1, 1048575;
	@%p1 bra 	$L__BB0_3;
	brev.b32 	%r6, %r1;
	shr.u32 	%r2, %r6, 12;
	setp.ge.s32 	%p2, %r1, %r2;
	@%p2 bra 	$L__BB0_3;
	cvta.to.global.u64 	%rd2, %rd1;
	mul.wide.s32 	%rd3, %r1, 8;
	add.s64 	%rd4, %rd2, %rd3;
	ld.global.f32 	%f1, [%rd4];
	ld.global.f32 	%f2, [%rd4+4];
	mul.wide.u32 	%rd5, %r2, 8;
	add.s64 	%rd6, %rd2, %rd5;
	ld.global.f32 	%f3, [%rd6];
	ld.global.f32 	%f4, [%rd6+4];
	st.global.f32 	[%rd4], %f3;
	st.global.f32 	[%rd4+4], %f4;
	st.global.f32 	[%rd6], %f1;
	st.global.f32 	[%rd6+4], %f2;
$L__BB0_3:
	ret;

}
	// .globl	_Z17parallelFFTKernelP7Complex
.visible .entry _Z17parallelFFTKernelP7Complex(
	.param .u64 .ptr .align 1 _Z17parallelFFTKernelP7Complex_param_0
)
{
	.local .align 4 .b8 	__local_depot1[28];
	.reg .b64 	%SP;
	.reg .b64 	%SPL;
	.reg .pred 	%p<20>;
	.reg .b32 	%r<117>;
	.reg .b32 	%f<67>;
	.reg .b64 	%rd<47>;
	.reg .b64 	%fd<6>;

	mov.u64 	%SPL, __local_depot1;
	ld.param.u64 	%rd14, [_Z17parallelFFTKernelP7Complex_param_0];
	cvta.to.global.u64 	%rd1, %rd14;
	add.u64 	%rd2, %SPL, 0;
	add.u64 	%rd3, %SPL, 0;
	mov.u32 	%r38, %tid.x;
	mov.u32 	%r39, %ctaid.x;
	shl.b32 	%r40, %r39, 8;
	add.s32 	%r1, %r40, %r38;
	shl.b32 	%r41, %r38, 3;
	mov.u32 	%r42, sdata;
	add.s32 	%r2, %r42, %r41;
	mov.u32 	%r43, %nctaid.x;
	shl.b32 	%r3, %r43, 8;
	mov.b32 	%r107, 1;
$L__BB1_1:
	setp.gt.u32 	%p1, %r1, 524287;
	@%p1 bra 	$L__BB1_20;
	mov.b32 	%r44, 1;
	shl.b32 	%r45, %r44, %r107;
	shr.u32 	%r5, %r45, 1;
	mov.b32 	%r46, 1048576;
	shr.u32 	%r6, %r46, %r107;
	cvt.u64.u32 	%rd17, %r107;
	shl.b64 	%rd18, %rd17, 52;
	sub.s64 	%rd19, -4604611780675359464, %rd18;
	mov.b64 	%fd1, %rd19;
	cvt.rn.f32.f64 	%f1, %fd1;
	mov.u32 	%r108, %r1;
$L__BB1_3:
	rem.s32 	%r47, %r108, %r5;
	cvt.rn.f32.s32 	%f12, %r47;
	mul.f32 	%f2, %f1, %f12;
	mul.f32 	%f13, %f2, 0f3F22F983;
	cvt.rni.s32.f32 	%r116, %f13;
	cvt.rn.f32.s32 	%f14, %r116;
	fma.rn.f32 	%f15, %f14, 0fBFC90FDA, %f2;
	fma.rn.f32 	%f16, %f14, 0fB3A22168, %f15;
	fma.rn.f32 	%f66, %f14, 0fA7C234C5, %f16;
	abs.f32 	%f4, %f2;
	setp.ltu.f32 	%p2, %f4, 0f47CE4780;
	mov.u32 	%r112, %r116;
	mov.f32 	%f65, %f66;
	@%p2 bra 	$L__BB1_11;
	setp.neu.f32 	%p3, %f4, 0f7F800000;
	@%p3 bra 	$L__BB1_6;
	mov.f32 	%f19, 0f00000000;
	mul.rn.f32 	%f65, %f2, %f19;
	mov.b32 	%r112, 0;
	bra.uni 	$L__BB1_11;
$L__BB1_6:
	mov.b32 	%r9, %f2;
	shl.b32 	%r49, %r9, 8;
	or.b32  	%r10, %r49, -2147483648;
	mov.b64 	%rd45, 0;
	mov.b32 	%r109, 0;
	mov.u64 	%rd43, __cudart_i2opi_f;
	mov.u64 	%rd44, %rd3;
$L__BB1_7:
	.pragma "nounroll";
	ld.global.nc.u32 	%r50, [%rd43];
	mad.wide.u32 	%rd22, %r50, %r10, %rd45;
	shr.u64 	%rd45, %rd22, 32;
	st.local.u32 	[%rd44], %rd22;
	add.s32 	%r109, %r109, 1;
	add.s64 	%rd44, %rd44, 4;
	add.s64 	%rd43, %rd43, 4;
	setp.ne.s32 	%p4, %r109, 6;
	@%p4 bra 	$L__BB1_7;
	shr.u32 	%r51, %r9, 23;
	st.local.u32 	[%rd3+24], %rd45;
	and.b32  	%r13, %r51, 31;
	and.b32  	%r52, %r51, 224;
	add.s32 	%r53, %r52, -128;
	shr.u32 	%r54, %r53, 5;
	mul.wide.u32 	%rd23, %r54, 4;
	sub.s64 	%rd10, %rd3, %rd23;
	ld.local.u32 	%r110, [%rd10+24];
	ld.local.u32 	%r111, [%rd10+20];
	setp.eq.s32 	%p5, %r13, 0;
	@%p5 bra 	$L__BB1_10;
	shf.l.wrap.b32 	%r110, %r111, %r110, %r13;
	ld.local.u32 	%r55, [%rd10+16];
	shf.l.wrap.b32 	%r111, %r55, %r111, %r13;
$L__BB1_10:
	shr.u32 	%r56, %r110, 30;
	shf.l.wrap.b32 	%r57, %r111, %r110, 2;
	shl.b32 	%r58, %r111, 2;
	shr.u32 	%r59, %r57, 31;
	add.s32 	%r60, %r59, %r56;
	neg.s32 	%r61, %r60;
	setp.lt.s32 	%p6, %r9, 0;
	selp.b32 	%r112, %r61, %r60, %p6;
	xor.b32  	%r62, %r57, %r9;
	shr.s32 	%r63, %r57, 31;
	xor.b32  	%r64, %r63, %r57;
	xor.b32  	%r65, %r63, %r58;
	cvt.u64.u32 	%rd24, %r64;
	shl.b64 	%rd25, %rd24, 32;
	cvt.u64.u32 	%rd26, %r65;
	or.b64  	%rd27, %rd25, %rd26;
	cvt.rn.f64.s64 	%fd2, %rd27;
	mul.f64 	%fd3, %fd2, 0d3BF921FB54442D19;
	cvt.rn.f32.f64 	%f17, %fd3;
	neg.f32 	%f18, %f17;
	setp.lt.s32 	%p7, %r62, 0;
	selp.f32 	%f65, %f18, %f17, %p7;
$L__BB1_11:
	setp.ltu.f32 	%p8, %f4, 0f47CE4780;
	add.s32 	%r67, %r112, 1;
	mul.rn.f32 	%f20, %f65, %f65;
	and.b32  	%r68, %r112, 1;
	setp.eq.b32 	%p9, %r68, 1;
	selp.f32 	%f21, %f65, 0f3F800000, %p9;
	fma.rn.f32 	%f22, %f20, %f21, 0f00000000;
	fma.rn.f32 	%f23, %f20, 0f37CBAC00, 0fBAB607ED;
	selp.f32 	%f24, 0fB94D4153, %f23, %p9;
	selp.f32 	%f25, 0f3C0885E4, 0f3D2AAABB, %p9;
	fma.rn.f32 	%f26, %f24, %f20, %f25;
	selp.f32 	%f27, 0fBE2AAAA8, 0fBEFFFFFF, %p9;
	fma.rn.f32 	%f28, %f26, %f20, %f27;
	fma.rn.f32 	%f29, %f28, %f22, %f21;
	and.b32  	%r69, %r67, 2;
	setp.eq.s32 	%p10, %r69, 0;
	mov.f32 	%f30, 0f00000000;
	sub.f32 	%f31, %f30, %f29;
	selp.f32 	%f8, %f29, %f31, %p10;
	@%p8 bra 	$L__BB1_19;
	setp.neu.f32 	%p11, %f4, 0f7F800000;
	@%p11 bra 	$L__BB1_14;
	mov.f32 	%f34, 0f00000000;
	mul.rn.f32 	%f66, %f2, %f34;
	mov.b32 	%r116, 0;
	bra.uni 	$L__BB1_19;
$L__BB1_14:
	mov.b32 	%r22, %f2;
	shl.b32 	%r71, %r22, 8;
	or.b32  	%r23, %r71, -2147483648;
	mov.b64 	%rd46, 0;
	mov.b32 	%r113, 0;
$L__BB1_15:
	.pragma "nounroll";
	mul.wide.u32 	%rd29, %r113, 4;
	mov.u64 	%rd30, __cudart_i2opi_f;
	add.s64 	%rd31, %rd30, %rd29;
	ld.global.nc.u32 	%r72, [%rd31];
	mad.wide.u32 	%rd32, %r72, %r23, %rd46;
	shr.u64 	%rd46, %rd32, 32;
	add.s64 	%rd33, %rd2, %rd29;
	st.local.u32 	[%rd33], %rd32;
	add.s32 	%r113, %r113, 1;
	setp.ne.s32 	%p12, %r113, 6;
	@%p12 bra 	$L__BB1_15;
	shr.u32 	%r73, %r22, 23;
	st.local.u32 	[%rd2+24], %rd46;
	and.b32  	%r26, %r73, 31;
	and.b32  	%r74, %r73, 224;
	add.s32 	%r75, %r74, -128;
	shr.u32 	%r76, %r75, 5;
	mul.wide.u32 	%rd34, %r76, 4;
	sub.s64 	%rd13, %rd2, %rd34;
	ld.local.u32 	%r114, [%rd13+24];
	ld.local.u32 	%r115, [%rd13+20];
	setp.eq.s32 	%p13, %r26, 0;
	@%p13 bra 	$L__BB1_18;
	shf.l.wrap.b32 	%r114, %r115, %r114, %r26;
	ld.local.u32 	%r77, [%rd13+16];
	shf.l.wrap.b32 	%r115, %r77, %r115, %r26;
$L__BB1_18:
	shr.u32 	%r78, %r114, 30;
	shf.l.wrap.b32 	%r79, %r115, %r114, 2;
	shl.b32 	%r80, %r115, 2;
	shr.u32 	%r81, %r79, 31;
	add.s32 	%r82, %r81, %r78;
	neg.s32 	%r83, %r82;
	setp.lt.s32 	%p14, %r22, 0;
	selp.b32 	%r116, %r83, %r82, %p14;
	xor.b32  	%r84, %r79, %r22;
	shr.s32 	%r85, %r79, 31;
	xor.b32  	%r86, %r85, %r79;
	xor.b32  	%r87, %r85, %r80;
	cvt.u64.u32 	%rd35, %r86;
	shl.b64 	%rd36, %rd35, 32;
	cvt.u64.u32 	%rd37, %r87;
	or.b64  	%rd38, %rd36, %rd37;
	cvt.rn.f64.s64 	%fd4, %rd38;
	mul.f64 	%fd5, %fd4, 0d3BF921FB54442D19;
	cvt.rn.f32.f64 	%f32, %fd5;
	neg.f32 	%f33, %f32;
	setp.lt.s32 	%p15, %r84, 0;
	selp.f32 	%f66, %f33, %f32, %p15;
$L__BB1_19:
	div.s32 	%r89, %r108, %r6;
	mul.lo.s32 	%r90, %r89, %r6;
	sub.s32 	%r91, %r108, %r90;
	shl.b32 	%r92, %r91, %r107;
	add.s32 	%r93, %r92, %r89;
	mul.rn.f32 	%f35, %f66, %f66;
	and.b32  	%r94, %r116, 1;
	setp.eq.b32 	%p16, %r94, 1;
	selp.f32 	%f36, 0f3F800000, %f66, %p16;
	fma.rn.f32 	%f37, %f35, %f36, 0f00000000;
	fma.rn.f32 	%f38, %f35, 0f37CBAC00, 0fBAB607ED;
	selp.f32 	%f39, %f38, 0fB94D4153, %p16;
	selp.f32 	%f40, 0f3D2AAABB, 0f3C0885E4, %p16;
	fma.rn.f32 	%f41, %f39, %f35, %f40;
	selp.f32 	%f42, 0fBEFFFFFF, 0fBE2AAAA8, %p16;
	fma.rn.f32 	%f43, %f41, %f35, %f42;
	fma.rn.f32 	%f44, %f43, %f37, %f36;
	and.b32  	%r95, %r116, 2;
	setp.eq.s32 	%p17, %r95, 0;
	mov.f32 	%f45, 0f00000000;
	sub.f32 	%f46, %f45, %f44;
	selp.f32 	%f47, %f44, %f46, %p17;
	shr.s32 	%r96, %r93, 31;
	shr.u32 	%r97, %r96, 12;
	add.s32 	%r98, %r93, %r97;
	and.b32  	%r99, %r98, -1048576;
	sub.s32 	%r100, %r93, %r99;
	mul.wide.s32 	%rd39, %r100, 8;
	add.s64 	%rd40, %rd1, %rd39;
	ld.global.f32 	%f48, [%rd40];
	ld.global.f32 	%f49, [%rd40+4];
	add.s32 	%r101, %r93, %r5;
	shr.s32 	%r102, %r101, 31;
	shr.u32 	%r103, %r102, 12;
	add.s32 	%r104, %r101, %r103;
	and.b32  	%r105, %r104, -1048576;
	sub.s32 	%r106, %r101, %r105;
	mul.wide.s32 	%rd41, %r106, 8;
	add.s64 	%rd42, %rd1, %rd41;
	ld.global.f32 	%f50, [%rd42];
	mul.f32 	%f51, %f8, %f50;
	ld.global.f32 	%f52, [%rd42+4];
	mul.f32 	%f53, %f52, %f47;
	sub.f32 	%f54, %f51, %f53;
	mul.f32 	%f55, %f50, %f47;
	fma.rn.f32 	%f56, %f8, %f52, %f55;
	add.f32 	%f57, %f48, %f54;
	add.f32 	%f58, %f49, %f56;
	st.shared.v2.f32 	[%r2], {%f57, %f58};
	sub.f32 	%f59, %f48, %f54;
	sub.f32 	%f60, %f49, %f56;
	st.shared.v2.f32 	[%r2+2048], {%f59, %f60};
	bar.sync 	0;
	ld.shared.v2.f32 	{%f61, %f62}, [%r2];
	st.global.f32 	[%rd40], %f61;
	st.global.f32 	[%rd40+4], %f62;
	ld.shared.v2.f32 	{%f63, %f64}, [%r2+2048];
	st.global.f32 	[%rd42], %f63;
	st.global.f32 	[%rd42+4], %f64;
	add.s32 	%r108, %r108, %r3;
	setp.lt.s32 	%p18, %r108, 524288;
	@%p18 bra 	$L__BB1_3;
$L__BB1_20:
	bar.sync 	0;
	add.s32 	%r107, %r107, 1;
	setp.ne.s32 	%p19, %r107, 21;
	@%p19 bra 	$L__BB1_1;
	ret;

}
	// .globl	_Z15serialFFTKernelP7Complex
.visible .entry _Z15serialFFTKernelP7Complex(
	.param .u64 .ptr .align 1 _Z15serialFFTKernelP7Complex_param_0
)
{
	.local .align 4 .b8 	__local_depot2[28];
	.reg .b64 	%SP;
	.reg .b64 	%SPL;
	.reg .pred 	%p<23>;
	.reg .b32 	%r<184>;
	.reg .b32 	%f<69>;
	.reg .b64 	%rd<52>;
	.reg .b64 	%fd<9>;

	mov.u64 	%SPL, __local_depot2;
	ld.param.u64 	%rd14, [_Z15serialFFTKernelP7Complex_param_0];
	cvta.to.global.u64 	%rd1, %rd14;
	add.u64 	%rd2, %SPL, 0;
	add.u64 	%rd3, %SPL, 0;
	mov.b32 	%r172, 0;
$L__BB2_1:
	shl.b32 	%r57, %r172, 17;
	and.b32  	%r2, %r57, 262144;
	shl.b32 	%r58, %r172, 15;
	and.b32  	%r3, %r58, 131072;
	or.b32  	%r59, %r3, %r2;
	shl.b32 	%r60, %r172, 13;
	and.b32  	%r61, %r60, 65536;
	or.b32  	%r62, %r61, %r59;
	shl.b32 	%r63, %r172, 11;
	and.b32  	%r64, %r63, 32768;
	or.b32  	%r65, %r64, %r62;
	shl.b32 	%r66, %r172, 9;
	and.b32  	%r4, %r66, 16384;
	or.b32  	%r67, %r4, %r65;
	shl.b32 	%r68, %r172, 7;
	and.b32  	%r5, %r68, 8192;
	or.b32  	%r69, %r5, %r67;
	shl.b32 	%r70, %r172, 5;
	and.b32  	%r6, %r70, 4096;
	or.b32  	%r71, %r6, %r69;
	shl.b32 	%r72, %r172, 3;
	and.b32  	%r7, %r72, 2048;
	or.b32  	%r73, %r7, %r71;
	shl.b32 	%r74, %r172, 1;
	and.b32  	%r8, %r74, 1024;
	or.b32  	%r75, %r8, %r73;
	shr.u32 	%r76, %r172, 1;
	and.b32  	%r9, %r76, 512;
	or.b32  	%r77, %r9, %r75;
	shr.u32 	%r78, %r172, 3;
	and.b32  	%r79, %r78, 256;
	or.b32  	%r80, %r79, %r77;
	shr.u32 	%r81, %r172, 5;
	and.b32  	%r82, %r81, 128;
	or.b32  	%r83, %r82, %r80;
	shr.u32 	%r84, %r172, 7;
	and.b32  	%r10, %r84, 64;
	or.b32  	%r85, %r10, %r83;
	shr.u32 	%r86, %r172, 9;
	and.b32  	%r11, %r86, 32;
	or.b32  	%r87, %r11, %r85;
	shr.u32 	%r88, %r172, 11;
	and.b32  	%r12, %r88, 16;
	or.b32  	%r89, %r12, %r87;
	shr.u32 	%r90, %r172, 13;
	and.b32  	%r13, %r90, 8;
	or.b32  	%r91, %r13, %r89;
	shr.u32 	%r92, %r172, 15;
	and.b32  	%r14, %r92, 4;
	or.b32  	%r93, %r14, %r91;
	shr.u32 	%r94, %r172, 17;
	and.b32  	%r15, %r94, 2;
	or.b32  	%r95, %r15, %r93;
	shr.u32 	%r96, %r172, 19;
	and.b32  	%r16, %r96, 1;
	or.b32  	%r17, %r16, %r95;
	setp.le.s32 	%p1, %r17, %r172;
	@%p1 bra 	$L__BB2_3;
	mul.wide.u32 	%rd17, %r172, 8;
	add.s64 	%rd18, %rd1, %rd17;
	ld.global.f32 	%f11, [%rd18];
	ld.global.f32 	%f12, [%rd18+4];
	mul.wide.u32 	%rd19, %r17, 8;
	add.s64 	%rd20, %rd1, %rd19;
	ld.global.f32 	%f13, [%rd20];
	ld.global.f32 	%f14, [%rd20+4];
	st.global.f32 	[%rd18], %f13;
	st.global.f32 	[%rd18+4], %f14;
	st.global.f32 	[%rd20], %f11;
	st.global.f32 	[%rd20+4], %f12;
$L__BB2_3:
	add.s32 	%r97, %r172, 1;
	or.b32  	%r98, %r2, %r3;
	or.b32  	%r101, %r98, %r61;
	or.b32  	%r104, %r101, %r64;
	or.b32  	%r105, %r104, %r4;
	or.b32  	%r106, %r105, %r5;
	or.b32  	%r107, %r106, %r6;
	or.b32  	%r108, %r107, %r7;
	or.b32  	%r109, %r108, %r8;
	or.b32  	%r110, %r109, %r9;
	shr.u32 	%r111, %r172, 3;
	and.b32  	%r112, %r111, 256;
	or.b32  	%r113, %r110, %r112;
	shr.u32 	%r114, %r172, 5;
	and.b32  	%r115, %r114, 128;
	or.b32  	%r116, %r113, %r115;
	or.b32  	%r117, %r116, %r10;
	or.b32  	%r118, %r117, %r11;
	or.b32  	%r119, %r118, %r12;
	or.b32  	%r120, %r119, %r13;
	or.b32  	%r121, %r120, %r14;
	or.b32  	%r122, %r121, %r15;
	or.b32  	%r123, %r122, %r16;
	or.b32  	%r18, %r123, 524288;
	setp.le.s32 	%p2, %r18, %r97;
	@%p2 bra 	$L__BB2_5;
	mul.wide.u32 	%rd21, %r172, 8;
	add.s64 	%rd22, %rd1, %rd21;
	ld.global.f32 	%f15, [%rd22+8];
	ld.global.f32 	%f16, [%rd22+12];
	mul.wide.u32 	%rd23, %r18, 8;
	add.s64 	%rd24, %rd1, %rd23;
	ld.global.f32 	%f17, [%rd24];
	ld.global.f32 	%f18, [%rd24+4];
	st.global.f32 	[%rd22+8], %f17;
	st.global.f32 	[%rd22+12], %f18;
	st.global.f32 	[%rd24], %f15;
	st.global.f32 	[%rd24+4], %f16;
$L__BB2_5:
	add.s32 	%r172, %r172, 2;
	setp.ne.s32 	%p3, %r172, 1048576;
	@%p3 bra 	$L__BB2_1;
	mov.b32 	%r173, 1;
	mov.u64 	%rd35, __cudart_i2opi_f;
$L__BB2_7:
	mov.b32 	%r126, 1;
	shl.b32 	%r21, %r126, %r173;
	shr.u32 	%r22, %r21, 1;
	cvt.rn.f64.u32 	%fd1, %r21;
	max.u32 	%r23, %r22, 1;
	mov.b32 	%r174, 0;
	mul.wide.u32 	%rd46, %r22, 8;
$L__BB2_8:
	mov.b32 	%r175, 0;
$L__BB2_9:
	cvt.rn.f64.u32 	%fd2, %r175;
	mul.f64 	%fd3, %fd2, 0dC01921FB54442D18;
	div.rn.f64 	%fd4, %fd3, %fd1;
	cvt.rn.f32.f64 	%f1, %fd4;
	mul.f32 	%f19, %f1, 0f3F22F983;
	cvt.rni.s32.f32 	%r183, %f19;
	cvt.rn.f32.s32 	%f20, %r183;
	fma.rn.f32 	%f21, %f20, 0fBFC90FDA, %f1;
	fma.rn.f32 	%f22, %f20, 0fB3A22168, %f21;
	fma.rn.f32 	%f68, %f20, 0fA7C234C5, %f22;
	abs.f32 	%f3, %f1;
	setp.ltu.f32 	%p4, %f3, 0f47CE4780;
	mov.u32 	%r179, %r183;
	mov.f32 	%f67, %f68;
	@%p4 bra 	$L__BB2_17;
	setp.neu.f32 	%p5, %f3, 0f7F800000;
	@%p5 bra 	$L__BB2_12;
	mov.f32 	%f25, 0f00000000;
	mul.rn.f32 	%f67, %f1, %f25;
	mov.b32 	%r179, 0;
	bra.uni 	$L__BB2_17;
$L__BB2_12:
	mov.b32 	%r27, %f1;
	shl.b32 	%r129, %r27, 8;
	or.b32  	%r28, %r129, -2147483648;
	mov.b64 	%rd50, 0;
	mov.b32 	%r176, 0;
	mov.u64 	%rd48, __cudart_i2opi_f;
	mov.u64 	%rd49, %rd3;
$L__BB2_13:
	.pragma "nounroll";
	ld.global.nc.u32 	%r130, [%rd48];
	mad.wide.u32 	%rd27, %r130, %r28, %rd50;
	shr.u64 	%rd50, %rd27, 32;
	st.local.u32 	[%rd49], %rd27;
	add.s32 	%r176, %r176, 1;
	add.s64 	%rd49, %rd49, 4;
	add.s64 	%rd48, %rd48, 4;
	setp.ne.s32 	%p6, %r176, 6;
	@%p6 bra 	$L__BB2_13;
	shr.u32 	%r131, %r27, 23;
	st.local.u32 	[%rd3+24], %rd50;
	and.b32  	%r31, %r131, 31;
	and.b32  	%r132, %r131, 224;
	add.s32 	%r133, %r132, -128;
	shr.u32 	%r134, %r133, 5;
	mul.wide.u32 	%rd28, %r134, 4;
	sub.s64 	%rd10, %rd3, %rd28;
	ld.local.u32 	%r177, [%rd10+24];
	ld.local.u32 	%r178, [%rd10+20];
	setp.eq.s32 	%p7, %r31, 0;
	@%p7 bra 	$L__BB2_16;
	shf.l.wrap.b32 	%r177, %r178, %r177, %r31;
	ld.local.u32 	%r135, [%rd10+16];
	shf.l.wrap.b32 	%r178, %r135, %r178, %r31;
$L__BB2_16:
	shr.u32 	%r136, %r177, 30;
	shf.l.wrap.b32 	%r137, %r178, %r177, 2;
	shl.b32 	%r138, %r178, 2;
	shr.u32 	%r139, %r137, 31;
	add.s32 	%r140, %r139, %r136;
	neg.s32 	%r141, %r140;
	setp.lt.s32 	%p8, %r27, 0;
	selp.b32 	%r179, %r141, %r140, %p8;
	xor.b32  	%r142, %r137, %r27;
	shr.s32 	%r143, %r137, 31;
	xor.b32  	%r144, %r143, %r137;
	xor.b32  	%r145, %r143, %r138;
	cvt.u64.u32 	%rd29, %r144;
	shl.b64 	%rd30, %rd29, 32;
	cvt.u64.u32 	%rd31, %r145;
	or.b64  	%rd32, %rd30, %rd31;
	cvt.rn.f64.s64 	%fd5, %rd32;
	mul.f64 	%fd6, %fd5, 0d3BF921FB54442D19;
	cvt.rn.f32.f64 	%f23, %fd6;
	neg.f32 	%f24, %f23;
	setp.lt.s32 	%p9, %r142, 0;
	selp.f32 	%f67, %f24, %f23, %p9;
$L__BB2_17:
	setp.ltu.f32 	%p10, %f3, 0f47CE4780;
	add.s32 	%r147, %r179, 1;
	mul.rn.f32 	%f26, %f67, %f67;
	and.b32  	%r148, %r179, 1;
	setp.eq.b32 	%p11, %r148, 1;
	selp.f32 	%f27, %f67, 0f3F800000, %p11;
	fma.rn.f32 	%f28, %f26, %f27, 0f00000000;
	fma.rn.f32 	%f29, %f26, 0f37CBAC00, 0fBAB607ED;
	selp.f32 	%f30, 0fB94D4153, %f29, %p11;
	selp.f32 	%f31, 0f3C0885E4, 0f3D2AAABB, %p11;
	fma.rn.f32 	%f32, %f30, %f26, %f31;
	selp.f32 	%f33, 0fBE2AAAA8, 0fBEFFFFFF, %p11;
	fma.rn.f32 	%f34, %f32, %f26, %f33;
	fma.rn.f32 	%f35, %f34, %f28, %f27;
	and.b32  	%r149, %r147, 2;
	setp.eq.s32 	%p12, %r149, 0;
	mov.f32 	%f36, 0f00000000;
	sub.f32 	%f37, %f36, %f35;
	selp.f32 	%f7, %f35, %f37, %p12;
	@%p10 bra 	$L__BB2_25;
	setp.neu.f32 	%p13, %f3, 0f7F800000;
	@%p13 bra 	$L__BB2_20;
	mov.f32 	%f40, 0f00000000;
	mul.rn.f32 	%f68, %f1, %f40;
	mov.b32 	%r183, 0;
	bra.uni 	$L__BB2_25;
$L__BB2_20:
	mov.b32 	%r40, %f1;
	shl.b32 	%r151, %r40, 8;
	or.b32  	%r41, %r151, -2147483648;
	mov.b64 	%rd51, 0;
	mov.b32 	%r180, 0;
$L__BB2_21:
	.pragma "nounroll";
	mul.wide.u32 	%rd34, %r180, 4;
	add.s64 	%rd36, %rd35, %rd34;
	ld.global.nc.u32 	%r152, [%rd36];
	mad.wide.u32 	%rd37, %r152, %r41, %rd51;
	shr.u64 	%rd51, %rd37, 32;
	add.s64 	%rd38, %rd2, %rd34;
	st.local.u32 	[%rd38], %rd37;
	add.s32 	%r180, %r180, 1;
	setp.ne.s32 	%p14, %r180, 6;
	@%p14 bra 	$L__BB2_21;
	shr.u32 	%r153, %r40, 23;
	st.local.u32 	[%rd2+24], %rd51;
	and.b32  	%r44, %r153, 31;
	and.b32  	%r154, %r153, 224;
	add.s32 	%r155, %r154, -128;
	shr.u32 	%r156, %r155, 5;
	mul.wide.u32 	%rd39, %r156, 4;
	sub.s64 	%rd13, %rd2, %rd39;
	ld.local.u32 	%r181, [%rd13+24];
	ld.local.u32 	%r182, [%rd13+20];
	setp.eq.s32 	%p15, %r44, 0;
	@%p15 bra 	$L__BB2_24;
	shf.l.wrap.b32 	%r181, %r182, %r181, %r44;
	ld.local.u32 	%r157, [%rd13+16];
	shf.l.wrap.b32 	%r182, %r157, %r182, %r44;
$L__BB2_24:
	shr.u32 	%r158, %r181, 30;
	shf.l.wrap.b32 	%r159, %r182, %r181, 2;
	shl.b32 	%r160, %r182, 2;
	shr.u32 	%r161, %r159, 31;
	add.s32 	%r162, %r161, %r158;
	neg.s32 	%r163, %r162;
	setp.lt.s32 	%p16, %r40, 0;
	selp.b32 	%r183, %r163, %r162, %p16;
	xor.b32  	%r164, %r159, %r40;
	shr.s32 	%r165, %r159, 31;
	xor.b32  	%r166, %r165, %r159;
	xor.b32  	%r167, %r165, %r160;
	cvt.u64.u32 	%rd40, %r166;
	shl.b64 	%rd41, %rd40, 32;
	cvt.u64.u32 	%rd42, %r167;
	or.b64  	%rd43, %rd41, %rd42;
	cvt.rn.f64.s64 	%fd7, %rd43;
	mul.f64 	%fd8, %fd7, 0d3BF921FB54442D19;
	cvt.rn.f32.f64 	%f38, %fd8;
	neg.f32 	%f39, %f38;
	setp.lt.s32 	%p17, %r164, 0;
	selp.f32 	%f68, %f39, %f38, %p17;
$L__BB2_25:
	mul.rn.f32 	%f41, %f68, %f68;
	and.b32  	%r169, %r183, 1;
	setp.eq.b32 	%p18, %r169, 1;
	selp.f32 	%f42, 0f3F800000, %f68, %p18;
	fma.rn.f32 	%f43, %f41, %f42, 0f00000000;
	fma.rn.f32 	%f44, %f41, 0f37CBAC00, 0fBAB607ED;
	selp.f32 	%f45, %f44, 0fB94D4153, %p18;
	selp.f32 	%f46, 0f3D2AAABB, 0f3C0885E4, %p18;
	fma.rn.f32 	%f47, %f45, %f41, %f46;
	selp.f32 	%f48, 0fBEFFFFFF, 0fBE2AAAA8, %p18;
	fma.rn.f32 	%f49, %f47, %f41, %f48;
	fma.rn.f32 	%f50, %f49, %f43, %f42;
	and.b32  	%r170, %r183, 2;
	setp.eq.s32 	%p19, %r170, 0;
	mov.f32 	%f51, 0f00000000;
	sub.f32 	%f52, %f51, %f50;
	selp.f32 	%f53, %f50, %f52, %p19;
	add.s32 	%r171, %r175, %r174;
	mul.wide.u32 	%rd44, %r171, 8;
	add.s64 	%rd45, %rd1, %rd44;
	ld.global.f32 	%f54, [%rd45];
	ld.global.f32 	%f55, [%rd45+4];
	add.s64 	%rd47, %rd45, %rd46;
	ld.global.f32 	%f56, [%rd47];
	mul.f32 	%f57, %f7, %f56;
	ld.global.f32 	%f58, [%rd47+4];
	mul.f32 	%f59, %f58, %f53;
	sub.f32 	%f60, %f57, %f59;
	mul.f32 	%f61, %f56, %f53;
	fma.rn.f32 	%f62, %f7, %f58, %f61;
	add.f32 	%f63, %f54, %f60;
	add.f32 	%f64, %f55, %f62;
	st.global.f32 	[%rd45], %f63;
	st.global.f32 	[%rd45+4], %f64;
	sub.f32 	%f65, %f54, %f60;
	sub.f32 	%f66, %f55, %f62;
	st.global.f32 	[%rd47], %f65;
	st.global.f32 	[%rd47+4], %f66;
	add.s32 	%r175, %r175, 1;
	setp.ne.s32 	%p20, %r175, %r23;
	@%p20 bra 	$L__BB2_9;
	add.s32 	%r174, %r174, %r21;
	setp.lt.u32 	%p21, %r174, 1048576;
	@%p21 bra 	$L__BB2_8;
	add.s32 	%r173, %r173, 1;
	setp.ne.s32 	%p22, %r173, 21;
	@%p22 bra 	$L__BB2_7;
	ret;

}


// ===== COMPILED SASS (sm_100) =====

	.target	sm_100

	.elftype	@"ET_EXEC"


//--------------------- .note.nv.tkinfo           --------------------------
	.section	.note.nv.tkinfo,"",@"SHT_NOTE"
	.sectionflags	@"SHF_NOTE_NV_TKINFO"
	.tkinfo
        /*0018*/ 	.word	0x00000002
        /*0030*/ 	.string	""
        /*0030*/ 	.string	"ptxas"
        /*0030*/ 	.string	"Cuda compilation tools, release 13.0, V13.0.88"
        /*0030*/ 	.string	"Build cuda_13.0.r13.0/compiler.36424714_0"
        /*0030*/ 	.string	"-arch sm_100 -m 64 "



//--------------------- .note.nv.cuinfo           --------------------------
	.section	.note.nv.cuinfo,"",@"SHT_NOTE"
	.sectionflags	@"SHF_NOTE_NV_CUINFO"
        /*0018*/ 	.short	0x0002
        /*001a*/ 	.short	0x0064
        /*001c*/ 	.short	0x0082
	.zero		2


//--------------------- .nv.info                  --------------------------
	.section	.nv.info,"",@"SHT_CUDA_INFO"
	.align	4


	//----- nvinfo : EIATTR_REGCOUNT
	.align		4
        /*0000*/ 	.byte	0x04, 0x2f
        /*0002*/ 	.short	(.L_2 - .L_1)
	.align		4
.L_1:
        /*0004*/ 	.word	index@(_Z16bitReverseKernelP7Complex)
        /*0008*/ 	.word	0x00000010


	//----- nvinfo : EIATTR_FRAME_SIZE
	.align		4
.L_2:
        /*000c*/ 	.byte	0x04, 0x11
        /*000e*/ 	.short	(.L_4 - .L_3)
	.align		4
.L_3:
        /*0010*/ 	.word	index@(_Z16bitReverseKernelP7Complex)
        /*0014*/ 	.word	0x00000000


	//----- nvinfo : EIATTR_REGCOUNT
	.align		4
.L_4:
        /*0018*/ 	.byte	0x04, 0x2f
        /*001a*/ 	.short	(.L_6 - .L_5)
	.align		4
.L_5:
        /*001c*/ 	.word	index@(_Z17parallelFFTKernelP7Complex)
        /*0020*/ 	.word	0x0000001f


	//----- nvinfo : EIATTR_FRAME_SIZE
	.align		4
.L_6:
        /*0024*/ 	.byte	0x04, 0x11
        /*0026*/ 	.short	(.L_8 - .L_7)
	.align		4
.L_7:
        /*0028*/ 	.word	index@(_Z17parallelFFTKernelP7Complex)
        /*002c*/ 	.word	0x00000000


	//----- nvinfo : EIATTR_REGCOUNT
	.align		4
.L_8:
        /*0030*/ 	.byte	0x04, 0x2f
        /*0032*/ 	.short	(.L_10 - .L_9)
	.align		4
.L_9:
        /*0034*/ 	.word	index@(_Z15serialFFTKernelP7Complex)
        /*0038*/ 	.word	0x0000001a


	//----- nvinfo : EIATTR_FRAME_SIZE
	.align		4
.L_10:
        /*003c*/ 	.byte	0x04, 0x11
        /*003e*/ 	.short	(.L_12 - .L_11)
	.align		4
.L_11:
        /*0040*/ 	.word	index@($__internal_0_$__cuda_sm20_div_rn_f64_full)
        /*0044*/ 	.word	0x00000020


	//----- nvinfo : EIATTR_FRAME_SIZE
	.align		4
.L_12:
        /*0048*/ 	.byte	0x04, 0x11
        /*004a*/ 	.short	(.L_14 - .L_13)
	.align		4
.L_13:
        /*004c*/ 	.word	index@(_Z15serialFFTKernelP7Complex)
        /*0050*/ 	.word	0x00000020


	//----- nvinfo : EIATTR_MIN_STACK_SIZE
	.align		4
.L_14:
        /*0054*/ 	.byte	0x04, 0x12
        /*0056*/ 	.short	(.L_16 - .L_15)
	.align		4
.L_15:
        /*0058*/ 	.word	index@(_Z15serialFFTKernelP7Complex)
        /*005c*/ 	.word	0x00000020


	//----- nvinfo : EIATTR_MIN_STACK_SIZE
	.align		4
.L_16:
        /*0060*/ 	.byte	0x04, 0x12
        /*0062*/ 	.short	(.L_18 - .L_17)
	.align		4
.L_17:
        /*0064*/ 	.word	index@(_Z17parallelFFTKernelP7Complex)
        /*0068*/ 	.word	0x00000000


	//----- nvinfo : EIATTR_MIN_STACK_SIZE
	.align		4
.L_18:
        /*006c*/ 	.byte	0x04, 0x12
        /*006e*/ 	.short	(.L_20 - .L_19)
	.align		4
.L_19:
        /*0070*/ 	.word	index@(_Z16bitReverseKernelP7Complex)
        /*0074*/ 	.word	0x00000000
.L_20:


//--------------------- .nv.compat                --------------------------
	.section	.nv.compat,"",@"SHT_CUDA_COMPAT_INFO"
	.align	4
        /*0000*/ 	.byte	0x02, 0x09, 0x00, 0x00, 0x02, 0x02, 0x01, 0x00, 0x02, 0x05, 0x05, 0x00, 0x03, 0x07, 0x01, 0x01
        /*0010*/ 	.byte	0x02, 0x03, 0x00, 0x00, 0x02, 0x06, 0x01, 0x00, 0x04, 0x0b, 0x08, 0x00, 0x01, 0x00, 0x00, 0x00
        /*0020*/ 	.byte	0x00, 0x00, 0x00, 0x00


//--------------------- .nv.info._Z15serialFFTKernelP7Complex --------------------------
	.section	.nv.info._Z15serialFFTKernelP7Complex,"",@"SHT_CUDA_INFO"
	.sectionflags	@""
	.align	4


	//----- nvinfo : EIATTR_CUDA_API_VERSION
	.align		4
        /*0000*/ 	.byte	0x04, 0x37
        /*0002*/ 	.short	(.L_22 - .L_21)
.L_21:
        /*0004*/ 	.word	0x00000082


	//----- nvinfo : EIATTR_KPARAM_INFO
	.align		4
.L_22:
        /*0008*/ 	.byte	0x04, 0x17
        /*000a*/ 	.short	(.L_24 - .L_23)
.L_23:
        /*000c*/ 	.word	0x00000000
        /*0010*/ 	.short	0x0000
        /*0012*/ 	.short	0x0000
        /*0014*/ 	.byte	0x00, 0xf5, 0x21, 0x00


	//----- nvinfo : EIATTR_SPARSE_MMA_MASK
	.align		4
.L_24:
        /*0018*/ 	.byte	0x03, 0x50
        /*001a*/ 	.short	0x0000


	//----- nvinfo : EIATTR_MAXREG_COUNT
	.align		4
        /*001c*/ 	.byte	0x03, 0x1b
        /*001e*/ 	.short	0x00ff


	//----- nvinfo : EIATTR_MERCURY_ISA_VERSION
	.align		4
        /*0020*/ 	.byte	0x03, 0x5f
        /*0022*/ 	.short	0x0101


	//----- nvinfo : EIATTR_VRC_CTA_INIT_COUNT
	.align		4
        /*0024*/ 	.byte	0x02, 0x4a
	.zero		1
	.zero		1


	//----- nvinfo : EIATTR_EXIT_INSTR_OFFSETS
	.align		4
        /*0028*/ 	.byte	0x04, 0x1c
        /*002a*/ 	.short	(.L_26 - .L_25)


	//   ....[0]....
.L_25:
        /*002c*/ 	.word	0x000013e0


	//----- nvinfo : EIATTR_CRS_STACK_SIZE
	.align		4
.L_26:
        /*0030*/ 	.byte	0x04, 0x1e
        /*0032*/ 	.short	(.L_28 - .L_27)
.L_27:
        /*0034*/ 	.word	0x00000000


	//----- nvinfo : EIATTR_CBANK_PARAM_SIZE
	.align		4
.L_28:
        /*0038*/ 	.byte	0x03, 0x19
        /*003a*/ 	.short	0x0008


	//----- nvinfo : EIATTR_PARAM_CBANK
	.align		4
        /*003c*/ 	.byte	0x04, 0x0a
        /*003e*/ 	.short	(.L_30 - .L_29)
	.align		4
.L_29:
        /*0040*/ 	.word	index@(.nv.constant0._Z15serialFFTKernelP7Complex)
        /*0044*/ 	.short	0x0380
        /*0046*/ 	.short	0x0008


	//----- nvinfo : EIATTR_SW_WAR
	.align		4
.L_30:
        /*0048*/ 	.byte	0x04, 0x36
        /*004a*/ 	.short	(.L_32 - .L_31)
.L_31:
        /*004c*/ 	.word	0x00000008
.L_32:


//--------------------- .nv.info._Z17parallelFFTKernelP7Complex --------------------------
	.section	.nv.info._Z17parallelFFTKernelP7Complex,"",@"SHT_CUDA_INFO"
	.sectionflags	@""
	.align	4


	//----- nvinfo : EIATTR_CUDA_API_VERSION
	.align		4
        /*0000*/ 	.byte	0x04, 0x37
        /*0002*/ 	.short	(.L_34 - .L_33)
.L_33:
        /*0004*/ 	.word	0x00000082


	//----- nvinfo : EIATTR_KPARAM_INFO
	.align		4
.L_34:
        /*0008*/ 	.byte	0x04, 0x17
        /*000a*/ 	.short	(.L_36 - .L_35)
.L_35:
        /*000c*/ 	.word	0x00000000
        /*0010*/ 	.short	0x0000
        /*0012*/ 	.short	0x0000
        /*0014*/ 	.byte	0x00, 0xf5, 0x21, 0x00


	//----- nvinfo : EIATTR_SPARSE_MMA_MASK
	.align		4
.L_36:
        /*0018*/ 	.byte	0x03, 0x50
        /*001a*/ 	.short	0x0000


	//----- nvinfo : EIATTR_MAXREG_COUNT
	.align		4
        /*001c*/ 	.byte	0x03, 0x1b
        /*001e*/ 	.short	0x00ff


	//----- nvinfo : EIATTR_NUM_BARRIERS
	.align		4
        /*0020*/ 	.byte	0x02, 0x4c
        /*0022*/ 	.byte	0x01
	.zero		1


	//----- nvinfo : EIATTR_MERCURY_ISA_VERSION
	.align		4
        /*0024*/ 	.byte	0x03, 0x5f
        /*0026*/ 	.short	0x0101


	//----- nvinfo : EIATTR_VRC_CTA_INIT_COUNT
	.align		4
        /*0028*/ 	.byte	0x02, 0x4a
	.zero		1
	.zero		1


	//----- nvinfo : EIATTR_EXIT_INSTR_OFFSETS
	.align		4
        /*002c*/ 	.byte	0x04, 0x1c
        /*002e*/ 	.short	(.L_38 - .L_37)


	//   ....[0]....
.L_37:
        /*0030*/ 	.word	0x00001610


	//----- nvinfo : EIATTR_CRS_STACK_SIZE
	.align		4
.L_38:
        /*0034*/ 	.byte	0x04, 0x1e
        /*0036*/ 	.short	(.L_40 - .L_39)
.L_39:
        /*0038*/ 	.word	0x00000000


	//----- nvinfo : EIATTR_CBANK_PARAM_SIZE
	.align		4
.L_40:
        /*003c*/ 	.byte	0x03, 0x19
        /*003e*/ 	.short	0x0008


	//----- nvinfo : EIATTR_PARAM_CBANK
	.align		4
        /*0040*/ 	.byte	0x04, 0x0a
        /*0042*/ 	.short	(.L_42 - .L_41)
	.align		4
.L_41:
        /*0044*/ 	.word	index@(.nv.constant0._Z17parallelFFTKernelP7Complex)
        /*0048*/ 	.short	0x0380
        /*004a*/ 	.short	0x0008


	//----- nvinfo : EIATTR_SW_WAR
	.align		4
.L_42:
        /*004c*/ 	.byte	0x04, 0x36
        /*004e*/ 	.short	(.L_44 - .L_43)
.L_43:
        /*0050*/ 	.word	0x00000008
.L_44:


//--------------------- .nv.info._Z16bitReverseKernelP7Complex --------------------------
	.section	.nv.info._Z16bitReverseKernelP7Complex,"",@"SHT_CUDA_INFO"
	.sectionflags	@""
	.align	4


	//----- nvinfo : EIATTR_CUDA_API_VERSION
	.align		4
        /*0000*/ 	.byte	0x04, 0x37
        /*0002*/ 	.short	(.L_46 - .L_45)
.L_45:
        /*0004*/ 	.word	0x00000082


	//----- nvinfo : EIATTR_KPARAM_INFO
	.align		4
.L_46:
        /*0008*/ 	.byte	0x04, 0x17
        /*000a*/ 	.short	(.L_48 - .L_47)
.L_47:
        /*000c*/ 	.word	0x00000000
        /*0010*/ 	.short	0x0000
        /*0012*/ 	.short	0x0000
        /*0014*/ 	.byte	0x00, 0xf5, 0x21, 0x00


	//----- nvinfo : EIATTR_SPARSE_MMA_MASK
	.align		4
.L_48:
        /*0018*/ 	.byte	0x03, 0x50
        /*001a*/ 	.short	0x0000


	//----- nvinfo : EIATTR_MAXREG_COUNT
	.align		4
        /*001c*/ 	.byte	0x03, 0x1b
        /*001e*/ 	.short	0x00ff


	//----- nvinfo : EIATTR_MERCURY_ISA_VERSION
	.align		4
        /*0020*/ 	.byte	0x03, 0x5f
        /*0022*/ 	.short	0x0101


	//----- nvinfo : EIATTR_VRC_CTA_INIT_COUNT
	.align		4
        /*0024*/ 	.byte	0x02, 0x4a
	.zero		1
	.zero		1


	//----- nvinfo : EIATTR_EXIT_INSTR_OFFSETS
	.align		4
        /*0028*/ 	.byte	0x04, 0x1c
        /*002a*/ 	.short	(.L_50 - .L_49)


	//   ....[0]....
.L_49:
        /*002c*/ 	.word	0x00000060


	//   ....[1]....
        /*0030*/ 	.word	0x000000a0


	//   ....[2]....
        /*0034*/ 	.word	0x00000170


	//----- nvinfo : EIATTR_CBANK_PARAM_SIZE
	.align		4
.L_50:
        /*0038*/ 	.byte	0x03, 0x19
        /*003a*/ 	.short	0x0008


	//----- nvinfo : EIATTR_PARAM_CBANK
	.align		4
        /*003c*/ 	.byte	0x04, 0x0a
        /*003e*/ 	.short	(.L_52 - .L_51)
	.align		4
.L_51:
        /*0040*/ 	.word	index@(.nv.constant0._Z16bitReverseKernelP7Complex)
        /*0044*/ 	.short	0x0380
        /*0046*/ 	.short	0x0008


	//----- nvinfo : EIATTR_SW_WAR
	.align		4
.L_52:
        /*0048*/ 	.byte	0x04, 0x36
        /*004a*/ 	.short	(.L_54 - .L_53)
.L_53:
        /*004c*/ 	.word	0x00000008
.L_54:


//--------------------- .nv.callgraph             --------------------------
	.section	.nv.callgraph,"",@"SHT_CUDA_CALLGRAPH"
	.align	4
	.sectionentsize	8
	.align		4
        /*0000*/ 	.word	0x00000000
	.align		4
        /*0004*/ 	.word	0xffffffff
	.align		4
        /*0008*/ 	.word	0x00000000
	.align		4
        /*000c*/ 	.word	0xfffffffe
	.align		4
        /*0010*/ 	.word	0x00000000
	.align		4
        /*0014*/ 	.word	0xfffffffd
	.align		4
        /*0018*/ 	.word	0x00000000
	.align		4
        /*001c*/ 	.word	0xfffffffc


//--------------------- .nv.constant4             --------------------------
	.section	.nv.constant4,"a",@progbits
	.align	8
	.align		8
.nv.constant4:
        /*0000*/ 	.dword	__cudart_i2opi_f


//--------------------- .text._Z15serialFFTKernelP7Complex --------------------------
	.section	.text._Z15serialFFTKernelP7Complex,"ax",@progbits
	.align	128
        .global         _Z15serialFFTKernelP7Complex
        .type           _Z15serialFFTKernelP7Complex,@function
        .size           _Z15serialFFTKernelP7Complex,(.L_x_31 - _Z15serialFFTKernelP7Complex)
        .other          _Z15serialFFTKernelP7Complex,@"STO_CUDA_ENTRY STV_DEFAULT"
_Z15serialFFTKernelP7Complex:
.text._Z15serialFFTKernelP7Complex:
[----:B------:R-:W0:Y:S02]  /*0000*/  LDC R1, c[0x0][0x37c] ;  /* 0x0000df00ff017b82 */ /* 0x000e240000000800 */
[----:B0-----:R-:W-:Y:S01]  /*0010*/  VIADD R1, R1, 0xffffffe0 ;  /* 0xffffffe001017836 */ /* 0x001fe20000000000 */
[----:B------:R-:W0:Y:S01]  /*0020*/  LDCU.64 UR22, c[0x0][0x358] ;  /* 0x00006b00ff1677ac */ /* 0x000e220008000a00 */
[----:B------:R-:W1:Y:S01]  /*0030*/  LDCU.64 UR26, c[0x0][0x380] ;  /* 0x00007000ff1a77ac */ /* 0x000e620008000a00 */
[----:B------:R-:W-:-:S05]  /*0040*/  UMOV UR4, URZ ;  /* 0x000000ff00047c82 */ /* 0x000fca0008000000 */
.L_x_1:
[----:B------:R-:W-:Y:S02]  /*0050*/  USHF.L.U32 UR5, UR4, 0x11, URZ ;  /* 0x0000001104057899 */ /* 0x000fe400080006ff */
[----:B------:R-:W-:Y:S02]  /*0060*/  USHF.L.U32 UR6, UR4, 0xf, URZ ;  /* 0x0000000f04067899 */ /* 0x000fe400080006ff */
[----:B------:R-:W-:Y:S02]  /*0070*/  USHF.L.U32 UR7, UR4, 0xd, URZ ;  /* 0x0000000d04077899 */ /* 0x000fe400080006ff */
[----:B------:R-:W-:Y:S02]  /*0080*/  USHF.L.U32 UR8, UR4, 0xb, URZ ;  /* 0x0000000b04087899 */ /* 0x000fe400080006ff */
[----:B------:R-:W-:Y:S02]  /*0090*/  USHF.L.U32 UR9, UR4, 0x9, URZ ;  /* 0x0000000904097899 */ /* 0x000fe400080006ff */
[----:B------:R-:W-:-:S02]  /*00a0*/  ULOP3.LUT UR28, UR5, 0x40000, URZ, 0xc0, !UPT ;  /* 0x00040000051c7892 */ /* 0x000fc4000f8ec0ff */
[----:B------:R-:W-:Y:S02]  /*00b0*/  ULOP3.LUT UR29, UR6, 0x20000, URZ, 0xc0, !UPT ;  /* 0x00020000061d7892 */ /* 0x000fe4000f8ec0ff */
[----:B------:R-:W-:Y:S02]  /*00c0*/  ULOP3.LUT UR30, UR7, 0x10000, URZ, 0xc0, !UPT ;  /* 0x00010000071e7892 */ /* 0x000fe4000f8ec0ff */
[----:B------:R-:W-:Y:S02]  /*00d0*/  USHF.L.U32 UR10, UR4, 0x7, URZ ;  /* 0x00000007040a7899 */ /* 0x000fe400080006ff */
[----:B------:R-:W-:Y:S02]  /*00e0*/  USHF.L.U32 UR11, UR4, 0x5, URZ ;  /* 0x00000005040b7899 */ /* 0x000fe400080006ff */
[----:B------:R-:W-:Y:S02]  /*00f0*/  ULOP3.LUT UR31, UR8, 0x8000, URZ, 0xc0, !UPT ;  /* 0x00008000081f7892 */ /* 0x000fe4000f8ec0ff */
[----:B------:R-:W-:-:S02]  /*0100*/  ULOP3.LUT UR32, UR9, 0x4000, URZ, 0xc0, !UPT ;  /* 0x0000400009207892 */ /* 0x000fc4000f8ec0ff */
[----:B------:R-:W-:Y:S02]  /*0110*/  ULOP3.LUT UR5, UR30, UR29, UR28, 0xfe, !UPT ;  /* 0x0000001d1e057292 */ /* 0x000fe4000f8efe1c */
[----:B------:R-:W-:Y:S02]  /*0120*/  USHF.L.U32 UR12, UR4, 0x3, URZ ;  /* 0x00000003040c7899 */ /* 0x000fe400080006ff */
[----:B------:R-:W-:Y:S02]  /*0130*/  USHF.L.U32 UR13, UR4, 0x1, URZ ;  /* 0x00000001040d7899 */ /* 0x000fe400080006ff */
[----:B------:R-:W-:Y:S02]  /*0140*/  ULOP3.LUT UR10, UR10, 0x2000, URZ, 0xc0, !UPT ;  /* 0x000020000a0a7892 */ /* 0x000fe4000f8ec0ff */
[----:B------:R-:W-:Y:S02]  /*0150*/  ULOP3.LUT UR11, UR11, 0x1000, URZ, 0xc0, !UPT ;  /* 0x000010000b0b7892 */ /* 0x000fe4000f8ec0ff */
[----:B------:R-:W-:-:S02]  /*0160*/  ULOP3.LUT UR5, UR32, UR31, UR5, 0xfe, !UPT ;  /* 0x0000001f20057292 */ /* 0x000fc4000f8efe05 */
[----:B------:R-:W-:Y:S02]  /*0170*/  USHF.R.U32.HI UR14, URZ, 0x1, UR4 ;  /* 0x00000001ff0e7899 */ /* 0x000fe40008011604 */
[----:B------:R-:W-:Y:S02]  /*0180*/  USHF.R.U32.HI UR15, URZ, 0x3, UR4 ;  /* 0x00000003ff0f7899 */ /* 0x000fe40008011604 */
[----:B------:R-:W-:Y:S02]  /*0190*/  ULOP3.LUT UR12, UR12, 0x800, URZ, 0xc0, !UPT ;  /* 0x000008000c0c7892 */ /* 0x000fe4000f8ec0ff */
[----:B------:R-:W-:Y:S02]  /*01a0*/  ULOP3.LUT UR13, UR13, 0x400, URZ, 0xc0, !UPT ;  /* 0x000004000d0d7892 */ /* 0x000fe4000f8ec0ff */
[----:B------:R-:W-:Y:S02]  /*01b0*/  ULOP3.LUT UR5, UR11, UR10, UR5, 0xfe, !UPT ;  /* 0x0000000a0b057292 */ /* 0x000fe4000f8efe05 */
[----:B------:R-:W-:-:S02]  /*01c0*/  USHF.R.U32.HI UR16, URZ, 0x5, UR4 ;  /* 0x00000005ff107899 */ /* 0x000fc40008011604 */
[----:B------:R-:W-:Y:S02]  /*01d0*/  USHF.R.U32.HI UR17, URZ, 0x7, UR4 ;  /* 0x00000007ff117899 */ /* 0x000fe40008011604 */
[----:B------:R-:W-:Y:S02]  /*01e0*/  ULOP3.LUT UR14, UR14, 0x200, URZ, 0xc0, !UPT ;  /* 0x000002000e0e7892 */ /* 0x000fe4000f8ec0ff */
[----:B------:R-:W-:Y:S02]  /*01f0*/  ULOP3.LUT UR15, UR15, 0x100, URZ, 0xc0, !UPT ;  /* 0x000001000f0f7892 */ /* 0x000fe4000f8ec0ff */
[----:B------:R-:W-:Y:S02]  /*0200*/  ULOP3.LUT UR5, UR13, UR12, UR5, 0xfe, !UPT ;  /* 0x0000000c0d057292 */ /* 0x000fe4000f8efe05 */
[----:B------:R-:W-:Y:S02]  /*0210*/  USHF.R.U32.HI UR18, URZ, 0x9, UR4 ;  /* 0x00000009ff127899 */ /* 0x000fe40008011604 */
[----:B------:R-:W-:-:S02]  /*0220*/  USHF.R.U32.HI UR19, URZ, 0xb, UR4 ;  /* 0x0000000bff137899 */ /* 0x000fc40008011604 */
[----:B------:R-:W-:Y:S02]  /*0230*/  ULOP3.LUT UR16, UR16, 0x80, URZ, 0xc0, !UPT ;  /* 0x0000008010107892 */ /* 0x000fe4000f8ec0ff */
[----:B------:R-:W-:Y:S02]  /*0240*/  ULOP3.LUT UR17, UR17, 0x40, URZ, 0xc0, !UPT ;  /* 0x0000004011117892 */ /* 0x000fe4000f8ec0ff */
[----:B------:R-:W-:Y:S02]  /*0250*/  ULOP3.LUT UR5, UR15, UR14, UR5, 0xfe, !UPT ;  /* 0x0000000e0f057292 */ /* 0x000fe4000f8efe05 */
[----:B------:R-:W-:Y:S02]  /*0260*/  USHF.R.U32.HI UR20, URZ, 0xd, UR4 ;  /* 0x0000000dff147899 */ /* 0x000fe40008011604 */
[----:B------:R-:W-:Y:S02]  /*0270*/  USHF.R.U32.HI UR21, URZ, 0xf, UR4 ;  /* 0x0000000fff157899 */ /* 0x000fe40008011604 */
[----:B------:R-:W-:-:S02]  /*0280*/  ULOP3.LUT UR18, UR18, 0x20, URZ, 0xc0, !UPT ;  /* 0x0000002012127892 */ /* 0x000fc4000f8ec0ff */
[----:B------:R-:W-:Y:S02]  /*0290*/  ULOP3.LUT UR19, UR19, 0x10, URZ, 0xc0, !UPT ;  /* 0x0000001013137892 */ /* 0x000fe4000f8ec0ff */
[----:B------:R-:W-:Y:S02]  /*02a0*/  ULOP3.LUT UR5, UR17, UR16, UR5, 0xfe, !UPT ;  /* 0x0000001011057292 */ /* 0x000fe4000f8efe05 */
[----:B------:R-:W-:Y:S02]  /*02b0*/  USHF.R.U32.HI UR24, URZ, 0x11, UR4 ;  /* 0x00000011ff187899 */ /* 0x000fe40008011604 */
[----:B------:R-:W-:Y:S02]  /*02c0*/  USHF.R.U32.HI UR25, URZ, 0x13, UR4 ;  /* 0x00000013ff197899 */ /* 0x000fe40008011604 */
[----:B------:R-:W-:Y:S02]  /*02d0*/  ULOP3.LUT UR20, UR20, 0x8, URZ, 0xc0, !UPT ;  /* 0x0000000814147892 */ /* 0x000fe4000f8ec0ff */
[----:B------:R-:W-:-:S02]  /*02e0*/  ULOP3.LUT UR21, UR21, 0x4, URZ, 0xc0, !UPT ;  /* 0x0000000415157892 */ /* 0x000fc4000f8ec0ff */
[----:B------:R-:W-:Y:S02]  /*02f0*/  ULOP3.LUT UR5, UR19, UR18, UR5, 0xfe, !UPT ;  /* 0x0000001213057292 */ /* 0x000fe4000f8efe05 */
[----:B------:R-:W-:Y:S02]  /*0300*/  ULOP3.LUT UR24, UR24, 0x2, URZ, 0xc0, !UPT ;  /* 0x0000000218187892 */ /* 0x000fe4000f8ec0ff */
[----:B------:R-:W-:Y:S02]  /*0310*/  ULOP3.LUT UR25, UR25, 0x1, URZ, 0xc0, !UPT ;  /* 0x0000000119197892 */ /* 0x000fe4000f8ec0ff */
[----:B------:R-:W-:-:S04]  /*0320*/  ULOP3.LUT UR5, UR21, UR20, UR5, 0xfe, !UPT ;  /* 0x0000001415057292 */ /* 0x000fc8000f8efe05 */
[----:B------:R-:W-:-:S04]  /*0330*/  ULOP3.LUT UR5, UR25, UR24, UR5, 0xfe, !UPT ;  /* 0x0000001819057292 */ /* 0x000fc8000f8efe05 */
[----:B------:R-:W-:-:S06]  /*0340*/  UISETP.GT.AND UP0, UPT, UR5, UR4, UPT ;  /* 0x000000040500728c */ /* 0x000fcc000bf04270 */
[----:B------:R-:W-:-:S05]  /*0350*/  PLOP3.LUT P0, PT, PT, PT, UP0, 0x80, 0x8 ;  /* 0x000000000008781c */ /* 0x000fca0003f0f008 */
[----:B--2---:R-:W2:Y:S02]  /*0360*/  @UP0 LDCU.64 UR6, c[0x0][0x380] ;  /* 0x00007000ff0607ac */ /* 0x004ea40008000a00 */
[----:B--2---:R-:W-:Y:S02]  /*0370*/  @UP0 UIMAD.WIDE.U32 UR8, UR5, 0x8, UR6 ;  /* 0x00000008050808a5 */ /* 0x004fe4000f8e0006 */
[----:B------:R-:W-:-:S04]  /*0380*/  @UP0 UIMAD.WIDE.U32 UR6, UR4, 0x8, UR6 ;  /* 0x00000008040608a5 */ /* 0x000fc8000f8e0006 */
[----:B0-----:R-:W-:Y:S02]  /*0390*/  IMAD.U32 R6, RZ, RZ, UR8 ;  /* 0x00000008ff067e24 */ /* 0x001fe4000f8e00ff */
[----:B------:R-:W-:Y:S02]  /*03a0*/  IMAD.U32 R7, RZ, RZ, UR9 ;  /* 0x00000009ff077e24 */ /* 0x000fe4000f8e00ff */
[----:B------:R-:W-:Y:S02]  /*03b0*/  IMAD.U32 R8, RZ, RZ, UR8 ;  /* 0x00000008ff087e24 */ /* 0x000fe4000f8e00ff */
[----:B------:R-:W-:Y:S01]  /*03c0*/  IMAD.U32 R9, RZ, RZ, UR9 ;  /* 0x00000009ff097e24 */ /* 0x000fe2000f8e00ff */
[----:B0-----:R-:W2:Y:S01]  /*03d0*/  @P0 LDG.E R15, desc[UR22][R6.64] ;  /* 0x00000016060f0981 */ /* 0x001ea2000c1e1900 */
[----:B------:R-:W-:Y:S02]  /*03e0*/  IMAD.U32 R2, RZ, RZ, UR6 ;  /* 0x00000006ff027e24 */ /* 0x000fe4000f8e00ff */
[----:B------:R-:W-:Y:S01]  /*03f0*/  IMAD.U32 R3, RZ, RZ, UR7 ;  /* 0x00000007ff037e24 */ /* 0x000fe2000f8e00ff */
[----:B------:R-:W3:Y:S01]  /*0400*/  @P0 LDG.E R17, desc[UR22][R8.64+0x4] ;  /* 0x0000041608110981 */ /* 0x000ee2000c1e1900 */
[----:B------:R-:W-:-:S02]  /*0410*/  IMAD.U32 R4, RZ, RZ, UR6 ;  /* 0x00000006ff047e24 */ /* 0x000fc4000f8e00ff */
[----:B------:R-:W-:Y:S01]  /*0420*/  IMAD.U32 R5, RZ, RZ, UR7 ;  /* 0x00000007ff057e24 */ /* 0x000fe2000f8e00ff */
[----:B------:R-:W4:Y:S04]  /*0430*/  @P0 LDG.E R11, desc[UR22][R2.64] ;  /* 0x00000016020b0981 */ /* 0x000f28000c1e1900 */
[----:B------:R-:W5:Y:S01]  /*0440*/  @P0 LDG.E R13, desc[UR22][R4.64+0x4] ;  /* 0x00000416040d0981 */ /* 0x000f62000c1e1900 */
[----:B------:R-:W-:-:S04]  /*0450*/  ULOP3.LUT UR5, UR30, UR28, UR29, 0xfe, !UPT ;  /* 0x0000001c1e057292 */ /* 0x000fc8000f8efe1d */
[----:B------:R-:W-:-:S04]  /*0460*/  ULOP3.LUT UR5, UR32, UR5, UR31, 0xfe, !UPT ;  /* 0x0000000520057292 */ /* 0x000fc8000f8efe1f */
[----:B------:R-:W-:-:S04]  /*0470*/  ULOP3.LUT UR5, UR11, UR5, UR10, 0xfe, !UPT ;  /* 0x000000050b057292 */ /* 0x000fc8000f8efe0a */
[----:B------:R-:W-:-:S04]  /*0480*/  ULOP3.LUT UR5, UR13, UR5, UR12, 0xfe, !UPT ;  /* 0x000000050d057292 */ /* 0x000fc8000f8efe0c */
[----:B------:R-:W-:-:S04]  /*0490*/  ULOP3.LUT UR5, UR15, UR5, UR14, 0xfe, !UPT ;  /* 0x000000050f057292 */ /* 0x000fc8000f8efe0e */
[----:B------:R-:W-:-:S04]  /*04a0*/  ULOP3.LUT UR5, UR17, UR5, UR16, 0xfe, !UPT ;  /* 0x0000000511057292 */ /* 0x000fc8000f8efe10 */
[----:B------:R-:W-:-:S04]  /*04b0*/  ULOP3.LUT UR5, UR19, UR5, UR18, 0xfe, !UPT ;  /* 0x0000000513057292 */ /* 0x000fc8000f8efe12 */
[----:B------:R-:W-:-:S04]  /*04c0*/  ULOP3.LUT UR5, UR21, UR5, UR20, 0xfe, !UPT ;  /* 0x0000000515057292 */ /* 0x000fc8000f8efe14 */
[----:B------:R-:W-:Y:S02]  /*04d0*/  ULOP3.LUT UR5, UR25, UR5, UR24, 0xfe, !UPT ;  /* 0x0000000519057292 */ /* 0x000fe4000f8efe18 */
[----:B------:R-:W-:Y:S02]  /*04e0*/  UIADD3 UR10, UPT, UPT, UR4, 0x1, URZ ;  /* 0x00000001040a7890 */ /* 0x000fe4000fffe0ff */
[----:B------:R-:W-:-:S04]  /*04f0*/  ULOP3.LUT UR5, UR5, 0x80000, URZ, 0xfc, !UPT ;  /* 0x0008000005057892 */ /* 0x000fc8000f8efcff */
[----:B------:R-:W-:Y:S01]  /*0500*/  UISETP.GT.AND UP0, UPT, UR5, UR10, UPT ;  /* 0x0000000a0500728c */ /* 0x000fe2000bf04270 */
[----:B--2---:R0:W-:Y:S04]  /*0510*/  @P0 STG.E desc[UR22][R2.64], R15 ;  /* 0x0000000f02000986 */ /* 0x0041e8000c101916 */
[----:B---3--:R0:W-:Y:S04]  /*0520*/  @P0 STG.E desc[UR22][R4.64+0x4], R17 ;  /* 0x0000041104000986 */ /* 0x0081e8000c101916 */
[----:B----4-:R0:W-:Y:S04]  /*0530*/  @P0 STG.E desc[UR22][R6.64], R11 ;  /* 0x0000000b06000986 */ /* 0x0101e8000c101916 */
[----:B-----5:R0:W-:Y:S01]  /*0540*/  @P0 STG.E desc[UR22][R8.64+0x4], R13 ;  /* 0x0000040d08000986 */ /* 0x0201e2000c101916 */
[----:B------:R-:W-:Y:S05]  /*0550*/  BRA.U !UP0, `(.L_x_0) ;  /* 0x0000000108387547 */ /* 0x000fea000b800000 */
[----:B-1----:R-:W-:Y:S02]  /*0560*/  UIMAD.WIDE.U32 UR6, UR5, 0x8, UR26 ;  /* 0x00000008050678a5 */ /* 0x002fe4000f8e001a */
[----:B------:R-:W-:-:S04]  /*0570*/  UIMAD.WIDE.U32 UR8, UR4, 0x8, UR26 ;  /* 0x00000008040878a5 */ /* 0x000fc8000f8e001a */
[----:B0-----:R-:W-:Y:S02]  /*0580*/  IMAD.U32 R4, RZ, RZ, UR6 ;  /* 0x00000006ff047e24 */ /* 0x001fe4000f8e00ff */
[----:B------:R-:W-:Y:S01]  /*0590*/  IMAD.U32 R5, RZ, RZ, UR7 ;  /* 0x00000007ff057e24 */ /* 0x000fe2000f8e00ff */
[----:B------:R-:W-:Y:S01]  /*05a0*/  MOV R3, UR9 ;  /* 0x0000000900037c02 */ /* 0x000fe20008000f00 */
[----:B------:R-:W-:-:S03]  /*05b0*/  IMAD.U32 R2, RZ, RZ, UR8 ;  /* 0x00000008ff027e24 */ /* 0x000fc6000f8e00ff */
[----:B------:R-:W2:Y:S04]  /*05c0*/  LDG.E R11, desc[UR22][R4.64] ;  /* 0x00000016040b7981 */ /* 0x000ea8000c1e1900 */
[----:B------:R-:W3:Y:S04]  /*05d0*/  LDG.E R13, desc[UR22][R4.64+0x4] ;  /* 0x00000416040d7981 */ /* 0x000ee8000c1e1900 */
[----:B------:R-:W4:Y:S04]  /*05e0*/  LDG.E R7, desc[UR22][R2.64+0x8] ;  /* 0x0000081602077981 */ /* 0x000f28000c1e1900 */
[----:B------:R-:W5:Y:S04]  /*05f0*/  LDG.E R9, desc[UR22][R2.64+0xc] ;  /* 0x00000c1602097981 */ /* 0x000f68000c1e1900 */
[----:B--2---:R2:W-:Y:S04]  /*0600*/  STG.E desc[UR22][R2.64+0x8], R11 ;  /* 0x0000080b02007986 */ /* 0x0045e8000c101916 */
[----:B---3--:R2:W-:Y:S04]  /*0610*/  STG.E desc[UR22][R2.64+0xc], R13 ;  /* 0x00000c0d02007986 */ /* 0x0085e8000c101916 */
[----:B----4-:R2:W-:Y:S04]  /*0620*/  STG.E desc[UR22][R4.64], R7 ;  /* 0x0000000704007986 */ /* 0x0105e8000c101916 */
[----:B-----5:R2:W-:Y:S02]  /*0630*/  STG.E desc[UR22][R4.64+0x4], R9 ;  /* 0x0000040904007986 */ /* 0x0205e4000c101916 */
.L_x_0:
[----:B------:R-:W-:-:S04]  /*0640*/  UIADD3 UR4, UPT, UPT, UR4, 0x2, URZ ;  /* 0x0000000204047890 */ /* 0x000fc8000fffe0ff */
[----:B------:R-:W-:-:S09]  /*0650*/  UISETP.NE.AND UP0, UPT, UR4, 0x100000, UPT ;  /* 0x001000000400788c */ /* 0x000fd2000bf05270 */
[----:B------:R-:W-:Y:S05]  /*0660*/  BRA.U UP0, `(.L_x_1) ;  /* 0xfffffff900787547 */ /* 0x000fea000b83ffff */
[----:B------:R-:W-:-:S05]  /*0670*/  UMOV UR10, 0x1 ;  /* 0x00000001000a7882 */ /* 0x000fca0000000000 */
.L_x_9:
[----:B------:R-:W-:Y:S02]  /*0680*/  UMOV UR4, 0x1 ;  /* 0x0000000100047882 */ /* 0x000fe40000000000 */
[----:B------:R-:W-:Y:S02]  /*0690*/  USHF.L.U32 UR9, UR4, UR10, URZ ;  /* 0x0000000a04097299 */ /* 0x000fe400080006ff */
[----:B------:R-:W-:Y:S02]  /*06a0*/  UIADD3 UR10, UPT, UPT, UR10, 0x1, URZ ;  /* 0x000000010a0a7890 */ /* 0x000fe4000fffe0ff */
[----:B------:R-:W-:Y:S01]  /*06b0*/  USHF.R.U32.HI UR11, URZ, 0x1, UR9 ;  /* 0x00000001ff0b7899 */ /* 0x000fe20008011609 */
[----:B------:R-:W-:-:S03]  /*06c0*/  UMOV UR4, URZ ;  /* 0x000000ff00047c82 */ /* 0x000fc60008000000 */
[----:B------:R-:W-:Y:S01]  /*06d0*/  UISETP.LT.U32.AND UP0, UPT, UR11, 0x1, UPT ;  /* 0x000000010b00788c */ /* 0x000fe2000bf01070 */
[----:B0-2---:R-:W0:Y:S03]  /*06e0*/  I2F.F64.U32 R6, UR9 ;  /* 0x0000000900067d12 */ /* 0x005e260008201800 */
[----:B------:R-:W-:Y:S02]  /*06f0*/  USEL UR14, UR11, 0x1, !UP0 ;  /* 0x000000010b0e7887 */ /* 0x000fe4000c000000 */
[----:B------:R-:W-:-:S11]  /*0700*/  UISETP.NE.AND UP0, UPT, UR10, 0x15, UPT ;  /* 0x000000150a00788c */ /* 0x000fd6000bf05270 */
.L_x_8:
[----:B--2---:R-:W-:-:S05]  /*0710*/  UMOV UR5, URZ ;  /* 0x000000ff00057c82 */ /* 0x004fca0008000000 */
.L_x_7:
[----:B0-2---:R-:W0:Y:S01]  /*0720*/  MUFU.RCP64H R3, R7 ;  /* 0x0000000700037308 */ /* 0x005e220000001800 */
[----:B------:R-:W-:Y:S01]  /*0730*/  IMAD.MOV.U32 R2, RZ, RZ, 0x1 ;  /* 0x00000001ff027424 */ /* 0x000fe200078e00ff */
[----:B------:R-:W-:Y:S01]  /*0740*/  UMOV UR6, 0x54442d18 ;  /* 0x54442d1800067882 */ /* 0x000fe20000000000 */
[----:B------:R-:W-:-:S05]  /*0750*/  UMOV UR7, 0x401921fb ;  /* 0x401921fb00077882 */ /* 0x000fca0000000000 */
[----:B------:R-:W2:Y:S01]  /*0760*/  I2F.F64.U32 R10, UR5 ;  /* 0x00000005000a7d12 */ /* 0x000ea20008201800 */
[----:B0-----:R-:W-:Y:S02]  /*0770*/  DFMA R4, -R6, R2, 1 ;  /* 0x3ff000000604742b */ /* 0x001fe40000000102 */
[----:B--2---:R-:W-:-:S06]  /*0780*/  DMUL R10, R10, -UR6 ;  /* 0x800000060a0a7c28 */ /* 0x004fcc0008000000 */
[----:B------:R-:W-:-:S08]  /*0790*/  DFMA R4, R4, R4, R4 ;  /* 0x000000040404722b */ /* 0x000fd00000000004 */
[----:B------:R-:W-:Y:S01]  /*07a0*/  DFMA R4, R2, R4, R2 ;  /* 0x000000040204722b */ /* 0x000fe20000000002 */
[----:B------:R-:W-:-:S07]  /*07b0*/  FSETP.GEU.AND P1, PT, |R11|, 6.5827683646048100446e-37, PT ;  /* 0x036000000b00780b */ /* 0x000fce0003f2e200 */
[----:B------:R-:W-:-:S08]  /*07c0*/  DFMA R2, -R6, R4, 1 ;  /* 0x3ff000000602742b */ /* 0x000fd00000000104 */
[----:B------:R-:W-:-:S08]  /*07d0*/  DFMA R2, R4, R2, R4 ;  /* 0x000000020402722b */ /* 0x000fd00000000004 */
[----:B------:R-:W-:-:S08]  /*07e0*/  DMUL R4, R10, R2 ;  /* 0x000000020a047228 */ /* 0x000fd00000000000 */
[----:B------:R-:W-:-:S08]  /*07f0*/  DFMA R8, -R6, R4, R10 ;  /* 0x000000040608722b */ /* 0x000fd0000000010a */
[----:B------:R-:W-:-:S10]  /*0800*/  DFMA R2, R2, R8, R4 ;  /* 0x000000080202722b */ /* 0x000fd40000000004 */
[----:B------:R-:W-:-:S05]  /*0810*/  FFMA R0, RZ, R7, R3 ;  /* 0x00000007ff007223 */ /* 0x000fca0000000003 */
[----:B------:R-:W-:-:S13]  /*0820*/  FSETP.GT.AND P0, PT, |R0|, 1.469367938527859385e-39, PT ;  /* 0x001000000000780b */ /* 0x000fda0003f04200 */
[----:B------:R-:W-:Y:S05]  /*0830*/  @P0 BRA P1, `(.L_x_2) ;  /* 0x0000000000100947 */ /* 0x000fea0000800000 */
[----:B------:R-:W-:-:S07]  /*0840*/  MOV R0, 0x860 ;  /* 0x0000086000007802 */ /* 0x000fce0000000f00 */
[----:B-1----:R-:W-:Y:S05]  /*0850*/  CALL.REL.NOINC `($__internal_0_$__cuda_sm20_div_rn_f64_full) ;  /* 0x0000000800e47944 */ /* 0x002fea0003c00000 */
[----:B------:R-:W-:Y:S02]  /*0860*/  IMAD.MOV.U32 R2, RZ, RZ, R14 ;  /* 0x000000ffff027224 */ /* 0x000fe400078e000e */
[----:B------:R-:W-:-:S07]  /*0870*/  IMAD.MOV.U32 R3, RZ, RZ, R15 ;  /* 0x000000ffff037224 */ /* 0x000fce00078e000f */
.L_x_2:
[----:B------:R-:W0:Y:S02]  /*0880*/  F2F.F32.F64 R5, R2 ;  /* 0x0000000200057310 */ /* 0x000e240000301000 */
[C---:B0-----:R-:W-:Y:S01]  /*0890*/  FMUL R0, R5.reuse, 0.63661974668502807617 ;  /* 0x3f22f98305007820 */ /* 0x041fe20000400000 */
[----:B------:R-:W-:-:S05]  /*08a0*/  FSETP.GE.AND P0, PT, |R5|, 105615, PT ;  /* 0x47ce47800500780b */ /* 0x000fca0003f06200 */
[----:B------:R-:W0:Y:S02]  /*08b0*/  F2I.NTZ R0, R0 ;  /* 0x0000000000007305 */ /* 0x000e240000203100 */
[----:B0-----:R-:W-:Y:S01]  /*08c0*/  I2FP.F32.S32 R4, R0 ;  /* 0x0000000000047245 */ /* 0x001fe20000201400 */
[----:B------:R-:W-:-:S04]  /*08d0*/  IMAD.MOV.U32 R16, RZ, RZ, R0 ;  /* 0x000000ffff107224 */ /* 0x000fc800078e0000 */
[----:B------:R-:W-:-:S04]  /*08e0*/  FFMA R9, R4, -1.5707962512969970703, R5 ;  /* 0xbfc90fda04097823 */ /* 0x000fc80000000005 */
[----:B------:R-:W-:-:S04]  /*08f0*/  FFMA R9, R4, -7.5497894158615963534e-08, R9 ;  /* 0xb3a2216804097823 */ /* 0x000fc80000000009 */
[----:B------:R-:W-:-:S04]  /*0900*/  FFMA R15, R4, -5.3903029534742383927e-15, R9 ;  /* 0xa7c234c5040f7823 */ /* 0x000fc80000000009 */
[----:B------:R-:W-:Y:S01]  /*0910*/  IMAD.MOV.U32 R4, RZ, RZ, R15 ;  /* 0x000000ffff047224 */ /* 0x000fe200078e000f */
[----:B------:R-:W-:Y:S06]  /*0920*/  @!P0 BRA `(.L_x_3) ;  /* 0x0000000000dc8947 */ /* 0x000fec0003800000 */
[----:B------:R-:W-:-:S13]  /*0930*/  FSETP.NEU.AND P0, PT, |R5|, +INF , PT ;  /* 0x7f8000000500780b */ /* 0x000fda0003f0d200 */
[----:B------:R-:W-:Y:S01]  /*0940*/  @!P0 FMUL R4, RZ, R5 ;  /* 0x00000005ff048220 */ /* 0x000fe20000400000 */
[----:B------:R-:W-:Y:S01]  /*0950*/  @!P0 IMAD.MOV.U32 R0, RZ, RZ, RZ ;  /* 0x000000ffff008224 */ /* 0x000fe200078e00ff */
[----:B------:R-:W-:Y:S06]  /*0960*/  @!P0 BRA `(.L_x_3) ;  /* 0x0000000000cc8947 */ /* 0x000fec0003800000 */
[----:B------:R-:W-:Y:S01]  /*0970*/  IMAD.SHL.U32 R2, R5, 0x100, RZ ;  /* 0x0000010005027824 */ /* 0x000fe200078e00ff */
[----:B------:R-:W0:Y:S01]  /*0980*/  LDCU.64 UR12, c[0x4][URZ] ;  /* 0x01000000ff0c77ac */ /* 0x000e220008000a00 */
[----:B------:R-:W-:Y:S02]  /*0990*/  IMAD.MOV.U32 R8, RZ, RZ, RZ ;  /* 0x000000ffff087224 */ /* 0x000fe400078e00ff */
[----:B------:R-:W-:Y:S01]  /*09a0*/  IMAD.MOV.U32 R13, RZ, RZ, RZ ;  /* 0x000000ffff0d7224 */ /* 0x000fe200078e00ff */
[----:B------:R-:W-:Y:S01]  /*09b0*/  LOP3.LUT R17, R2, 0x80000000, RZ, 0xfc, !PT ;  /* 0x8000000002117812 */ /* 0x000fe200078efcff */
[----:B------:R-:W-:Y:S01]  /*09c0*/  IMAD.MOV.U32 R0, RZ, RZ, R1 ;  /* 0x000000ffff007224 */ /* 0x000fe200078e0001 */
[----:B------:R-:W-:-:S06]  /*09d0*/  UMOV UR6, URZ ;  /* 0x000000ff00067c82 */ /* 0x000fcc0008000000 */
.L_x_4:
[----:B0-----:R-:W-:Y:S01]  /*09e0*/  MOV R10, UR12 ;  /* 0x0000000c000a7c02 */ /* 0x001fe20008000f00 */
[----:B------:R-:W-:-:S05]  /*09f0*/  IMAD.U32 R11, RZ, RZ, UR13 ;  /* 0x0000000dff0b7e24 */ /* 0x000fca000f8e00ff */
[----:B------:R-:W2:Y:S01]  /*0a00*/  LDG.E.CONSTANT R2, desc[UR22][R10.64] ;  /* 0x000000160a027981 */ /* 0x000ea2000c1e9900 */
[----:B------:R-:W-:Y:S02]  /*0a10*/  UIADD3 UR12, UP1, UPT, UR12, 0x4, URZ ;  /* 0x000000040c0c7890 */ /* 0x000fe4000ff3e0ff */
[----:B------:R-:W-:Y:S02]  /*0a20*/  UIADD3 UR6, UPT, UPT, UR6, 0x1, URZ ;  /* 0x0000000106067890 */ /* 0x000fe4000fffe0ff */
[----:B------:R-:W-:Y:S02]  /*0a30*/  UIADD3.X UR13, UPT, UPT, URZ, UR13, URZ, UP1, !UPT ;  /* 0x0000000dff0d7290 */ /* 0x000fe40008ffe4ff */
[----:B------:R-:W-:Y:S01]  /*0a40*/  UISETP.NE.AND UP1, UPT, UR6, 0x6, UPT ;  /* 0x000000060600788c */ /* 0x000fe2000bf25270 */
[----:B--2---:R-:W-:-:S03]  /*0a50*/  IMAD.WIDE.U32 R2, R2, R17, RZ ;  /* 0x0000001102027225 */ /* 0x004fc600078e00ff */
[----:B------:R-:W-:-:S05]  /*0a60*/  IADD3 R9, P0, PT, R2, R8, RZ ;  /* 0x0000000802097210 */ /* 0x000fca0007f1e0ff */
[----:B------:R0:W-:Y:S01]  /*0a70*/  STL [R0], R9 ;  /* 0x0000000900007387 */ /* 0x0001e20000100800 */
[----:B------:R-:W-:Y:S02]  /*0a80*/  IMAD.X R8, R3, 0x1, R13, P0 ;  /* 0x0000000103087824 */ /* 0x000fe400000e060d */
[----:B0-----:R-:W-:Y:S01]  /*0a90*/  VIADD R0, R0, 0x4 ;  /* 0x0000000400007836 */ /* 0x001fe20000000000 */
[----:B------:R-:W-:Y:S06]  /*0aa0*/  BRA.U UP1, `(.L_x_4) ;  /* 0xfffffffd01cc7547 */ /* 0x000fec000b83ffff */
[----:B------:R-:W-:Y:S01]  /*0ab0*/  SHF.R.U32.HI R4, RZ, 0x17, R5 ;  /* 0x00000017ff047819 */ /* 0x000fe20000011605 */
[----:B------:R0:W-:Y:S03]  /*0ac0*/  STL [R1+0x18], R8 ;  /* 0x0000180801007387 */ /* 0x0001e60000100800 */
[C---:B------:R-:W-:Y:S02]  /*0ad0*/  LOP3.LUT R0, R4.reuse, 0xe0, RZ, 0xc0, !PT ;  /* 0x000000e004007812 */ /* 0x040fe400078ec0ff */
[----:B------:R-:W-:-:S03]  /*0ae0*/  LOP3.LUT P0, RZ, R4, 0x1f, RZ, 0xc0, !PT ;  /* 0x0000001f04ff7812 */ /* 0x000fc6000780c0ff */
[----:B------:R-:W-:-:S05]  /*0af0*/  VIADD R0, R0, 0xffffff80 ;  /* 0xffffff8000007836 */ /* 0x000fca0000000000 */
[----:B------:R-:W-:-:S05]  /*0b00*/  SHF.R.U32.HI R0, RZ, 0x5, R0 ;  /* 0x00000005ff007819 */ /* 0x000fca0000011600 */
[----:B------:R-:W-:-:S05]  /*0b10*/  IMAD R9, R0, -0x4, R1 ;  /* 0xfffffffc00097824 */ /* 0x000fca00078e0201 */
[----:B------:R-:W2:Y:S04]  /*0b20*/  LDL R0, [R9+0x18] ;  /* 0x0000180009007983 */ /* 0x000ea80000100800 */
[----:B------:R-:W2:Y:S04]  /*0b30*/  LDL R3, [R9+0x14] ;  /* 0x0000140009037983 */ /* 0x000ea80000100800 */
[----:B------:R-:W3:Y:S01]  /*0b40*/  @P0 LDL R2, [R9+0x10] ;  /* 0x0000100009020983 */ /* 0x000ee20000100800 */
[----:B------:R-:W-:Y:S01]  /*0b50*/  LOP3.LUT R4, R4, 0x1f, RZ, 0xc0, !PT ;  /* 0x0000001f04047812 */ /* 0x000fe200078ec0ff */
[----:B------:R-:W-:Y:S01]  /*0b60*/  UMOV UR6, 0x54442d19 ;  /* 0x54442d1900067882 */ /* 0x000fe20000000000 */
[----:B------:R-:W-:-:S02]  /*0b70*/  UMOV UR7, 0x3bf921fb ;  /* 0x3bf921fb00077882 */ /* 0x000fc40000000000 */
[-C--:B--2---:R-:W-:Y:S02]  /*0b80*/  @P0 SHF.L.W.U32.HI R0, R3, R4.reuse, R0 ;  /* 0x0000000403000219 */ /* 0x084fe40000010e00 */
[----:B---3--:R-:W-:Y:S02]  /*0b90*/  @P0 SHF.L.W.U32.HI R3, R2, R4, R3 ;  /* 0x0000000402030219 */ /* 0x008fe40000010e03 */
[----:B------:R-:W-:Y:S02]  /*0ba0*/  ISETP.GE.AND P0, PT, R5, RZ, PT ;  /* 0x000000ff0500720c */ /* 0x000fe40003f06270 */
[C---:B------:R-:W-:Y:S01]  /*0bb0*/  SHF.L.W.U32.HI R2, R3.reuse, 0x2, R0 ;  /* 0x0000000203027819 */ /* 0x040fe20000010e00 */
[----:B------:R-:W-:-:S03]  /*0bc0*/  IMAD.SHL.U32 R3, R3, 0x4, RZ ;  /* 0x0000000403037824 */ /* 0x000fc600078e00ff */
[----:B------:R-:W-:-:S04]  /*0bd0*/  SHF.R.S32.HI R4, RZ, 0x1f, R2 ;  /* 0x0000001fff047819 */ /* 0x000fc80000011402 */
[C---:B------:R-:W-:Y:S02]  /*0be0*/  LOP3.LUT R10, R4.reuse, R3, RZ, 0x3c, !PT ;  /* 0x00000003040a7212 */ /* 0x040fe400078e3cff */
[----:B------:R-:W-:Y:S02]  /*0bf0*/  LOP3.LUT R11, R4, R2, RZ, 0x3c, !PT ;  /* 0x00000002040b7212 */ /* 0x000fe400078e3cff */
[----:B------:R-:W-:Y:S02]  /*0c00*/  SHF.R.U32.HI R3, RZ, 0x1e, R0 ;  /* 0x0000001eff037819 */ /* 0x000fe40000011600 */
[C---:B------:R-:W-:Y:S02]  /*0c10*/  LOP3.LUT R4, R2.reuse, R5, RZ, 0x3c, !PT ;  /* 0x0000000502047212 */ /* 0x040fe400078e3cff */
[----:B------:R-:W0:Y:S01]  /*0c20*/  I2F.F64.S64 R10, R10 ;  /* 0x0000000a000a7312 */ /* 0x000e220000301c00 */
[----:B------:R-:W-:Y:S02]  /*0c30*/  LEA.HI R0, R2, R3, RZ, 0x1 ;  /* 0x0000000302007211 */ /* 0x000fe400078f08ff */
[----:B------:R-:W-:-:S03]  /*0c40*/  ISETP.GE.AND P1, PT, R4, RZ, PT ;  /* 0x000000ff0400720c */ /* 0x000fc60003f26270 */
[----:B------:R-:W-:-:S04]  /*0c50*/  IMAD.MOV R2, RZ, RZ, -R0 ;  /* 0x000000ffff027224 */ /* 0x000fc800078e0a00 */
[----:B------:R-:W-:Y:S01]  /*0c60*/  @!P0 IMAD.MOV.U32 R0, RZ, RZ, R2 ;  /* 0x000000ffff008224 */ /* 0x000fe200078e0002 */
[----:B0-----:R-:W-:-:S10]  /*0c70*/  DMUL R8, R10, UR6 ;  /* 0x000000060a087c28 */ /* 0x001fd40008000000 */
[----:B------:R-:W0:Y:S02]  /*0c80*/  F2F.F32.F64 R8, R8 ;  /* 0x0000000800087310 */ /* 0x000e240000301000 */
[----:B0-----:R-:W-:-:S07]  /*0c90*/  FSEL R4, -R8, R8, !P1 ;  /* 0x0000000808047208 */ /* 0x001fce0004800100 */
.L_x_3:
[----:B------:R-:W-:Y:S02]  /*0ca0*/  IMAD.MOV.U32 R14, RZ, RZ, 0x37cbac00 ;  /* 0x37cbac00ff0e7424 */ /* 0x000fe400078e00ff */
[----:B------:R-:W-:Y:S01]  /*0cb0*/  FMUL R3, R4, R4 ;  /* 0x0000000404037220 */ /* 0x000fe20000400000 */
[C---:B------:R-:W-:Y:S01]  /*0cc0*/  LOP3.LUT R8, R0.reuse, 0x1, RZ, 0xc0, !PT ;  /* 0x0000000100087812 */ /* 0x040fe200078ec0ff */
[----:B------:R-:W-:Y:S01]  /*0cd0*/  IMAD.MOV.U32 R13, RZ, RZ, 0x3c0885e4 ;  /* 0x3c0885e4ff0d7424 */ /* 0x000fe200078e00ff */
[----:B------:R-:W-:Y:S01]  /*0ce0*/  MOV R12, 0x3e2aaaa8 ;  /* 0x3e2aaaa8000c7802 */ /* 0x000fe20000000f00 */
[----:B------:R-:W-:Y:S01]  /*0cf0*/  FFMA R2, R3, R14, -0.0013887860113754868507 ;  /* 0xbab607ed03027423 */ /* 0x000fe2000000000e */
[----:B------:R-:W-:Y:S01]  /*0d00*/  VIADD R0, R0, 0x1 ;  /* 0x0000000100007836 */ /* 0x000fe20000000000 */
[----:B------:R-:W-:-:S04]  /*0d10*/  ISETP.NE.U32.AND P1, PT, R8, 0x1, PT ;  /* 0x000000010800780c */ /* 0x000fc80003f25070 */
[----:B------:R-:W-:Y:S02]  /*0d20*/  FSEL R2, R2, -0.00019574658654164522886, P1 ;  /* 0xb94d415302027808 */ /* 0x000fe40000800000 */
[----:B------:R-:W-:Y:S02]  /*0d30*/  FSEL R8, R13, 0.041666727513074874878, !P1 ;  /* 0x3d2aaabb0d087808 */ /* 0x000fe40004800000 */
[----:B------:R-:W-:Y:S02]  /*0d40*/  LOP3.LUT P0, RZ, R0, 0x2, RZ, 0xc0, !PT ;  /* 0x0000000200ff7812 */ /* 0x000fe4000780c0ff */
[----:B------:R-:W-:Y:S01]  /*0d50*/  FSEL R0, R4, 1, !P1 ;  /* 0x3f80000004007808 */ /* 0x000fe20004800000 */
[----:B------:R-:W-:Y:S01]  /*0d60*/  FFMA R2, R3, R2, R8 ;  /* 0x0000000203027223 */ /* 0x000fe20000000008 */
[----:B------:R-:W-:Y:S02]  /*0d70*/  FSEL R11, -R12, -0.4999999701976776123, !P1 ;  /* 0xbeffffff0c0b7808 */ /* 0x000fe40004800100 */
[----:B------:R-:W-:Y:S01]  /*0d80*/  FSETP.GE.AND P1, PT, |R5|, 105615, PT ;  /* 0x47ce47800500780b */ /* 0x000fe20003f26200 */
[----:B------:R-:W-:-:S02]  /*0d90*/  FFMA R9, R3, R0, RZ ;  /* 0x0000000003097223 */ /* 0x000fc400000000ff */
[----:B------:R-:W-:-:S04]  /*0da0*/  FFMA R2, R3, R2, R11 ;  /* 0x0000000203027223 */ /* 0x000fc8000000000b */
[----:B------:R-:W-:-:S04]  /*0db0*/  FFMA R9, R9, R2, R0 ;  /* 0x0000000209097223 */ /* 0x000fc80000000000 */
[----:B------:R-:W-:Y:S02]  /*0dc0*/  @P0 FADD R9, RZ, -R9 ;  /* 0x80000009ff090221 */ /* 0x000fe40000000000 */
[----:B------:R-:W-:Y:S05]  /*0dd0*/  @!P1 BRA `(.L_x_5) ;  /* 0x0000000000cc9947 */ /* 0x000fea0003800000 */
[----:B------:R-:W-:-:S13]  /*0de0*/  FSETP.NEU.AND P0, PT, |R5|, +INF , PT ;  /* 0x7f8000000500780b */ /* 0x000fda0003f0d200 */
[----:B------:R-:W-:Y:S01]  /*0df0*/  @!P0 FMUL R15, RZ, R5 ;  /* 0x00000005ff0f8220 */ /* 0x000fe20000400000 */
[----:B------:R-:W-:Y:S01]  /*0e00*/  @!P0 IMAD.MOV.U32 R16, RZ, RZ, RZ ;  /* 0x000000ffff108224 */ /* 0x000fe200078e00ff */
[----:B------:R-:W-:Y:S06]  /*0e10*/  @!P0 BRA `(.L_x_5) ;  /* 0x0000000000bc8947 */ /* 0x000fec0003800000 */
[----:B------:R-:W0:Y:S01]  /*0e20*/  LDC.64 R2, c[0x4][RZ] ;  /* 0x01000000ff027b82 */ /* 0x000e220000000a00 */
[----:B------:R-:W-:Y:S02]  /*0e30*/  IMAD.SHL.U32 R4, R5, 0x100, RZ ;  /* 0x0000010005047824 */ /* 0x000fe400078e00ff */
[----:B------:R-:W-:Y:S02]  /*0e40*/  IMAD.MOV.U32 R8, RZ, RZ, RZ ;  /* 0x000000ffff087224 */ /* 0x000fe400078e00ff */
[----:B------:R-:W-:Y:S01]  /*0e50*/  IMAD.MOV.U32 R19, RZ, RZ, RZ ;  /* 0x000000ffff137224 */ /* 0x000fe200078e00ff */
[----:B------:R-:W-:Y:S01]  /*0e60*/  LOP3.LUT R21, R4, 0x80000000, RZ, 0xfc, !PT ;  /* 0x8000000004157812 */ /* 0x000fe200078efcff */
[----:B------:R-:W-:-:S07]  /*0e70*/  IMAD.MOV.U32 R0, RZ, RZ, RZ ;  /* 0x000000ffff007224 */ /* 0x000fce00078e00ff */
.L_x_6:
[----:B0-----:R-:W-:-:S05]  /*0e80*/  IMAD.WIDE.U32 R16, R0, 0x4, R2 ;  /* 0x0000000400107825 */ /* 0x001fca00078e0002 */
[----:B--2---:R-:W2:Y:S01]  /*0e90*/  LDG.E.CONSTANT R10, desc[UR22][R16.64] ;  /* 0x00000016100a7981 */ /* 0x004ea2000c1e9900 */
[C---:B------:R-:W-:Y:S02]  /*0ea0*/  IMAD R4, R0.reuse, 0x4, R1 ;  /* 0x0000000400047824 */ /* 0x040fe400078e0201 */
[----:B------:R-:W-:-:S05]  /*0eb0*/  VIADD R0, R0, 0x1 ;  /* 0x0000000100007836 */ /* 0x000fca0000000000 */
[----:B------:R-:W-:Y:S01]  /*0ec0*/  ISETP.NE.AND P0, PT, R0, 0x6, PT ;  /* 0x000000060000780c */ /* 0x000fe20003f05270 */
[----:B--2---:R-:W-:-:S03]  /*0ed0*/  IMAD.WIDE.U32 R10, R10, R21, RZ ;  /* 0x000000150a0a7225 */ /* 0x004fc600078e00ff */
[----:B------:R-:W-:-:S05]  /*0ee0*/  IADD3 R15, P1, PT, R10, R8, RZ ;  /* 0x000000080a0f7210 */ /* 0x000fca0007f3e0ff */
[----:B------:R2:W-:Y:S01]  /*0ef0*/  STL [R4], R15 ;  /* 0x0000000f04007387 */ /* 0x0005e20000100800 */
[----:B------:R-:W-:-:S03]  /*0f00*/  IMAD.X R8, R11, 0x1, R19, P1 ;  /* 0x000000010b087824 */ /* 0x000fc600008e0613 */
[----:B------:R-:W-:Y:S05]  /*0f10*/  @P0 BRA `(.L_x_6) ;  /* 0xfffffffc00d80947 */ /* 0x000fea000383ffff */
[----:B--2---:R-:W-:Y:S01]  /*0f20*/  SHF.R.U32.HI R4, RZ, 0x17, R5 ;  /* 0x00000017ff047819 */ /* 0x004fe20000011605 */
        /* <DEDUP_REMOVED lines=11> */
[----:B------:R-:W-:Y:S01]  /*0fe0*/  UMOV UR7, 0x3bf921fb ;  /* 0x3bf921fb00077882 */ /* 0x000fe20000000000 */
[----:B------:R-:W-:-:S02]  /*0ff0*/  ISETP.GE.AND P1, PT, R5, RZ, PT ;  /* 0x000000ff0500720c */ /* 0x000fc40003f26270 */
[-C--:B--2---:R-:W-:Y:S02]  /*1000*/  @P0 SHF.L.W.U32.HI R0, R3, R4.reuse, R0 ;  /* 0x0000000403000219 */ /* 0x084fe40000010e00 */
[----:B---3--:R-:W-:-:S04]  /*1010*/  @P0 SHF.L.W.U32.HI R3, R2, R4, R3 ;  /* 0x0000000402030219 */ /* 0x008fc80000010e03 */
[C---:B------:R-:W-:Y:S01]  /*1020*/  SHF.L.W.U32.HI R2, R3.reuse, 0x2, R0 ;  /* 0x0000000203027819 */ /* 0x040fe20000010e00 */
[----:B------:R-:W-:-:S03]  /*1030*/  IMAD.SHL.U32 R3, R3, 0x4, RZ ;  /* 0x0000000403037824 */ /* 0x000fc600078e00ff */
[----:B------:R-:W-:Y:S02]  /*1040*/  SHF.R.S32.HI R4, RZ, 0x1f, R2 ;  /* 0x0000001fff047819 */ /* 0x000fe40000011402 */
[----:B------:R-:W-:Y:S02]  /*1050*/  LOP3.LUT R5, R2, R5, RZ, 0x3c, !PT ;  /* 0x0000000502057212 */ /* 0x000fe400078e3cff */
[C---:B------:R-:W-:Y:S02]  /*1060*/  LOP3.LUT R10, R4.reuse, R3, RZ, 0x3c, !PT ;  /* 0x00000003040a7212 */ /* 0x040fe400078e3cff */
[----:B------:R-:W-:Y:S02]  /*1070*/  LOP3.LUT R11, R4, R2, RZ, 0x3c, !PT ;  /* 0x00000002040b7212 */ /* 0x000fe400078e3cff */
[----:B------:R-:W-:Y:S02]  /*1080*/  SHF.R.U32.HI R3, RZ, 0x1e, R0 ;  /* 0x0000001eff037819 */ /* 0x000fe40000011600 */
[----:B------:R-:W-:-:S02]  /*1090*/  ISETP.GE.AND P0, PT, R5, RZ, PT ;  /* 0x000000ff0500720c */ /* 0x000fc40003f06270 */
[----:B------:R-:W2:Y:S01]  /*10a0*/  I2F.F64.S64 R10, R10 ;  /* 0x0000000a000a7312 */ /* 0x000ea20000301c00 */
[----:B------:R-:W-:-:S04]  /*10b0*/  LEA.HI R16, R2, R3, RZ, 0x1 ;  /* 0x0000000302107211 */ /* 0x000fc800078f08ff */
[----:B------:R-:W-:-:S05]  /*10c0*/  IADD3 R0, PT, PT, -R16, RZ, RZ ;  /* 0x000000ff10007210 */ /* 0x000fca0007ffe1ff */
[----:B------:R-:W-:Y:S01]  /*10d0*/  @!P1 IMAD.MOV.U32 R16, RZ, RZ, R0 ;  /* 0x000000ffff109224 */ /* 0x000fe200078e0000 */
[----:B--2---:R-:W-:-:S10]  /*10e0*/  DMUL R18, R10, UR6 ;  /* 0x000000060a127c28 */ /* 0x004fd40008000000 */
[----:B------:R-:W2:Y:S02]  /*10f0*/  F2F.F32.F64 R18, R18 ;  /* 0x0000001200127310 */ /* 0x000ea40000301000 */
[----:B0-2---:R-:W-:-:S07]  /*1100*/  FSEL R15, -R18, R18, !P0 ;  /* 0x00000012120f7208 */ /* 0x005fce0004000100 */
.L_x_5:
[----:B------:R-:W0:Y:S01]  /*1110*/  LDCU.64 UR6, c[0x0][0x380] ;  /* 0x00007000ff0677ac */ /* 0x000e220008000a00 */
[----:B------:R-:W-:-:S04]  /*1120*/  UIADD3 UR8, UPT, UPT, UR5, UR4, URZ ;  /* 0x0000000405087290 */ /* 0x000fc8000fffe0ff */
[----:B0-----:R-:W-:-:S04]  /*1130*/  UIMAD.WIDE.U32 UR6, UR8, 0x8, UR6 ;  /* 0x00000008080678a5 */ /* 0x001fc8000f8e0006 */
[----:B------:R-:W-:-:S06]  /*1140*/  UIMAD.WIDE.U32 UR12, UR11, 0x8, UR6 ;  /* 0x000000080b0c78a5 */ /* 0x000fcc000f8e0006 */
[----:B------:R-:W-:Y:S02]  /*1150*/  IMAD.U32 R2, RZ, RZ, UR12 ;  /* 0x0000000cff027e24 */ /* 0x000fe4000f8e00ff */
[----:B------:R-:W-:Y:S02]  /*1160*/  IMAD.U32 R3, RZ, RZ, UR13 ;  /* 0x0000000dff037e24 */ /* 0x000fe4000f8e00ff */
[----:B------:R-:W-:-:S03]  /*1170*/  IMAD.U32 R4, RZ, RZ, UR6 ;  /* 0x00000006ff047e24 */ /* 0x000fc6000f8e00ff */
[----:B------:R-:W2:Y:S01]  /*1180*/  LDG.E R18, desc[UR22][R2.64+0x4] ;  /* 0x0000041602127981 */ /* 0x000ea2000c1e1900 */
[----:B------:R-:W-:-:S03]  /*1190*/  IMAD.U32 R5, RZ, RZ, UR7 ;  /* 0x00000007ff057e24 */ /* 0x000fc6000f8e00ff */
[----:B------:R-:W3:Y:S04]  /*11a0*/  LDG.E R20, desc[UR22][R2.64] ;  /* 0x0000001602147981 */ /* 0x000ee8000c1e1900 */
[----:B------:R-:W4:Y:S04]  /*11b0*/  LDG.E R8, desc[UR22][R4.64] ;  /* 0x0000001604087981 */ /* 0x000f28000c1e1900 */
[----:B------:R-:W5:Y:S01]  /*11c0*/  LDG.E R10, desc[UR22][R4.64+0x4] ;  /* 0x00000416040a7981 */ /* 0x000f62000c1e1900 */
[----:B------:R-:W-:Y:S01]  /*11d0*/  FMUL R11, R15, R15 ;  /* 0x0000000f0f0b7220 */ /* 0x000fe20000400000 */
[C---:B------:R-:W-:Y:S01]  /*11e0*/  LOP3.LUT R0, R16.reuse, 0x1, RZ, 0xc0, !PT ;  /* 0x0000000110007812 */ /* 0x040fe200078ec0ff */
[----:B------:R-:W-:Y:S01]  /*11f0*/  UIADD3 UR5, UPT, UPT, UR5, 0x1, URZ ;  /* 0x0000000105057890 */ /* 0x000fe2000fffe0ff */
[----:B------:R-:W-:Y:S01]  /*1200*/  LOP3.LUT P1, RZ, R16, 0x2, RZ, 0xc0, !PT ;  /* 0x0000000210ff7812 */ /* 0x000fe2000782c0ff */
[----:B------:R-:W-:Y:S01]  /*1210*/  FFMA R14, R11, R14, -0.0013887860113754868507 ;  /* 0xbab607ed0b0e7423 */ /* 0x000fe2000000000e */
[----:B------:R-:W-:Y:S01]  /*1220*/  ISETP.NE.U32.AND P0, PT, R0, 0x1, PT ;  /* 0x000000010000780c */ /* 0x000fe20003f05070 */
[----:B------:R-:W-:-:S03]  /*1230*/  UISETP.NE.AND UP1, UPT, UR5, UR14, UPT ;  /* 0x0000000e0500728c */ /* 0x000fc6000bf25270 */
[----:B------:R-:W-:Y:S02]  /*1240*/  FSEL R0, R13, 0.041666727513074874878, P0 ;  /* 0x3d2aaabb0d007808 */ /* 0x000fe40000000000 */
[----:B------:R-:W-:Y:S02]  /*1250*/  FSEL R14, R14, -0.00019574658654164522886, !P0 ;  /* 0xb94d41530e0e7808 */ /* 0x000fe40004000000 */
[----:B------:R-:W-:-:S03]  /*1260*/  FSEL R13, -R12, -0.4999999701976776123, P0 ;  /* 0xbeffffff0c0d7808 */ /* 0x000fc60000000100 */
[----:B------:R-:W-:Y:S01]  /*1270*/  FFMA R14, R11, R14, R0 ;  /* 0x0000000e0b0e7223 */ /* 0x000fe20000000000 */
[----:B------:R-:W-:-:S03]  /*1280*/  FSEL R0, R15, 1, P0 ;  /* 0x3f8000000f007808 */ /* 0x000fc60000000000 */
[C---:B------:R-:W-:Y:S02]  /*1290*/  FFMA R13, R11.reuse, R14, R13 ;  /* 0x0000000e0b0d7223 */ /* 0x040fe4000000000d */
[----:B------:R-:W-:-:S04]  /*12a0*/  FFMA R11, R11, R0, RZ ;  /* 0x000000000b0b7223 */ /* 0x000fc800000000ff */
[----:B------:R-:W-:-:S04]  /*12b0*/  FFMA R11, R11, R13, R0 ;  /* 0x0000000d0b0b7223 */ /* 0x000fc80000000000 */
[----:B------:R-:W-:-:S04]  /*12c0*/  @P1 FADD R11, RZ, -R11 ;  /* 0x8000000bff0b1221 */ /* 0x000fc80000000000 */
[C---:B--2---:R-:W-:Y:S01]  /*12d0*/  FMUL R0, R11.reuse, R18 ;  /* 0x000000120b007220 */ /* 0x044fe20000400000 */
[----:B---3--:R-:W-:-:S03]  /*12e0*/  FMUL R13, R11, R20 ;  /* 0x000000140b0d7220 */ /* 0x008fc60000400000 */
[C---:B------:R-:W-:Y:S01]  /*12f0*/  FFMA R11, R9.reuse, R20, -R0 ;  /* 0x00000014090b7223 */ /* 0x040fe20000000800 */
[----:B------:R-:W-:-:S03]  /*1300*/  FFMA R13, R9, R18, R13 ;  /* 0x00000012090d7223 */ /* 0x000fc6000000000d */
[C-C-:B----4-:R-:W-:Y:S01]  /*1310*/  FADD R9, R8.reuse, R11.reuse ;  /* 0x0000000b08097221 */ /* 0x150fe20000000000 */
[----:B------:R-:W-:Y:S01]  /*1320*/  FADD R11, R8, -R11 ;  /* 0x8000000b080b7221 */ /* 0x000fe20000000000 */
[C-C-:B-----5:R-:W-:Y:S01]  /*1330*/  FADD R15, R10.reuse, R13.reuse ;  /* 0x0000000d0a0f7221 */ /* 0x160fe20000000000 */
[----:B------:R-:W-:Y:S02]  /*1340*/  FADD R13, R10, -R13 ;  /* 0x8000000d0a0d7221 */ /* 0x000fe40000000000 */
[----:B------:R2:W-:Y:S04]  /*1350*/  STG.E desc[UR22][R4.64], R9 ;  /* 0x0000000904007986 */ /* 0x0005e8000c101916 */
[----:B------:R2:W-:Y:S04]  /*1360*/  STG.E desc[UR22][R4.64+0x4], R15 ;  /* 0x0000040f04007986 */ /* 0x0005e8000c101916 */
[----:B------:R2:W-:Y:S04]  /*1370*/  STG.E desc[UR22][R2.64], R11 ;  /* 0x0000000b02007986 */ /* 0x0005e8000c101916 */
[----:B------:R2:W-:Y:S01]  /*1380*/  STG.E desc[UR22][R2.64+0x4], R13 ;  /* 0x0000040d02007986 */ /* 0x0005e2000c101916 */
[----:B------:R-:W-:Y:S05]  /*1390*/  BRA.U UP1, `(.L_x_7) ;  /* 0xfffffff101e07547 */ /* 0x000fea000b83ffff */
[----:B------:R-:W-:-:S04]  /*13a0*/  UIADD3 UR4, UPT, UPT, UR9, UR4, URZ ;  /* 0x0000000409047290 */ /* 0x000fc8000fffe0ff */
[----:B------:R-:W-:-:S09]  /*13b0*/  UISETP.GE.U32.AND UP1, UPT, UR4, 0x100000, UPT ;  /* 0x001000000400788c */ /* 0x000fd2000bf26070 */
[----:B------:R-:W-:Y:S05]  /*13c0*/  BRA.U !UP1, `(.L_x_8) ;  /* 0xfffffff109d07547 */ /* 0x000fea000b83ffff */
[----:B------:R-:W-:Y:S05]  /*13d0*/  BRA.U UP0, `(.L_x_9) ;  /* 0xfffffff100a87547 */ /* 0x000fea000b83ffff */
[----:B-1----:R-:W-:Y:S05]  /*13e0*/  EXIT ;  /* 0x000000000000794d */ /* 0x002fea0003800000 */
        .weak           $__internal_0_$__cuda_sm20_div_rn_f64_full
        .type           $__internal_0_$__cuda_sm20_div_rn_f64_full,@function
        .size           $__internal_0_$__cuda_sm20_div_rn_f64_full,(.L_x_31 - $__internal_0_$__cuda_sm20_div_rn_f64_full)
$__internal_0_$__cuda_sm20_div_rn_f64_full:
[C---:B------:R-:W-:Y:S01]  /*13f0*/  FSETP.GEU.AND P0, PT, |R7|.reuse, 1.469367938527859385e-39, PT ;  /* 0x001000000700780b */ /* 0x040fe20003f0e200 */
[--C-:B------:R-:W-:Y:S01]  /*1400*/  IMAD.MOV.U32 R4, RZ, RZ, R6.reuse ;  /* 0x000000ffff047224 */ /* 0x100fe200078e0006 */
[C---:B------:R-:W-:Y:S01]  /*1410*/  LOP3.LUT R2, R7.reuse, 0x800fffff, RZ, 0xc0, !PT ;  /* 0x800fffff07027812 */ /* 0x040fe200078ec0ff */
[----:B------:R-:W-:Y:S01]  /*1420*/  IMAD.MOV.U32 R5, RZ, RZ, R7 ;  /* 0x000000ffff057224 */ /* 0x000fe200078e0007 */
[----:B------:R-:W-:Y:S01]  /*1430*/  LOP3.LUT R20, R7, 0x7ff00000, RZ, 0xc0, !PT ;  /* 0x7ff0000007147812 */ /* 0x000fe200078ec0ff */
[----:B------:R-:W-:Y:S01]  /*1440*/  IMAD.MOV.U32 R8, RZ, RZ, 0x1 ;  /* 0x00000001ff087424 */ /* 0x000fe200078e00ff */
[----:B------:R-:W-:Y:S01]  /*1450*/  LOP3.LUT R3, R2, 0x3ff00000, RZ, 0xfc, !PT ;  /* 0x3ff0000002037812 */ /* 0x000fe200078efcff */
[----:B------:R-:W-:Y:S01]  /*1460*/  IMAD.MOV.U32 R2, RZ, RZ, R6 ;  /* 0x000000ffff027224 */ /* 0x000fe200078e0006 */
[----:B------:R-:W-:Y:S01]  /*1470*/  LOP3.LUT R15, R11, 0x7ff00000, RZ, 0xc0, !PT ;  /* 0x7ff000000b0f7812 */ /* 0x000fe200078ec0ff */
[----:B------:R-:W-:-:S03]  /*1480*/  IMAD.MOV.U32 R14, RZ, RZ, 0x1ca00000 ;  /* 0x1ca00000ff0e7424 */ /* 0x000fc600078e00ff */
[----:B------:R-:W-:Y:S01]  /*1490*/  ISETP.GE.U32.AND P1, PT, R15, R20, PT ;  /* 0x000000140f00720c */ /* 0x000fe20003f26070 */
[----:B------:R-:W-:Y:S01]  /*14a0*/  @!P0 DMUL R2, R4, 8.98846567431157953865e+307 ;  /* 0x7fe0000004028828 */ /* 0x000fe20000000000 */
[----:B------:R-:W-:-:S05]  /*14b0*/  MOV R21, R15 ;  /* 0x0000000f00157202 */ /* 0x000fca0000000f00 */
[----:B------:R-:W0:Y:S02]  /*14c0*/  MUFU.RCP64H R9, R3 ;  /* 0x0000000300097308 */ /* 0x000e240000001800 */
[----:B0-----:R-:W-:-:S08]  /*14d0*/  DFMA R12, R8, -R2, 1 ;  /* 0x3ff00000080c742b */ /* 0x001fd00000000802 */
[----:B------:R-:W-:-:S08]  /*14e0*/  DFMA R12, R12, R12, R12 ;  /* 0x0000000c0c0c722b */ /* 0x000fd0000000000c */
[----:B------:R-:W-:Y:S01]  /*14f0*/  DFMA R12, R8, R12, R8 ;  /* 0x0000000c080c722b */ /* 0x000fe20000000008 */
[----:B------:R-:W-:Y:S01]  /*1500*/  SEL R9, R14, 0x63400000, !P1 ;  /* 0x634000000e097807 */ /* 0x000fe20004800000 */
[----:B------:R-:W-:Y:S01]  /*1510*/  IMAD.MOV.U32 R8, RZ, RZ, R10 ;  /* 0x000000ffff087224 */ /* 0x000fe200078e000a */
[----:B------:R-:W-:Y:S02]  /*1520*/  FSETP.GEU.AND P1, PT, |R11|, 1.469367938527859385e-39, PT ;  /* 0x001000000b00780b */ /* 0x000fe40003f2e200 */
[----:B------:R-:W-:-:S03]  /*1530*/  LOP3.LUT R9, R9, 0x800fffff, R11, 0xf8, !PT ;  /* 0x800fffff09097812 */ /* 0x000fc600078ef80b */
[----:B------:R-:W-:-:S08]  /*1540*/  DFMA R16, R12, -R2, 1 ;  /* 0x3ff000000c10742b */ /* 0x000fd00000000802 */
[----:B------:R-:W-:Y:S01]  /*1550*/  DFMA R12, R12, R16, R12 ;  /* 0x000000100c0c722b */ /* 0x000fe2000000000c */
[----:B------:R-:W-:Y:S10]  /*1560*/  @P1 BRA `(.L_x_10) ;  /* 0x0000000000201947 */ /* 0x000ff40003800000 */
[----:B------:R-:W-:-:S04]  /*1570*/  LOP3.LUT R16, R5, 0x7ff00000, RZ, 0xc0, !PT ;  /* 0x7ff0000005107812 */ /* 0x000fc800078ec0ff */
[----:B------:R-:W-:Y:S01]  /*1580*/  ISETP.GE.U32.AND P1, PT, R15, R16, PT ;  /* 0x000000100f00720c */ /* 0x000fe20003f26070 */
[----:B------:R-:W-:-:S03]  /*1590*/  IMAD.MOV.U32 R16, RZ, RZ, RZ ;  /* 0x000000ffff107224 */ /* 0x000fc600078e00ff */
[----:B------:R-:W-:-:S04]  /*15a0*/  SEL R17, R14, 0x63400000, !P1 ;  /* 0x634000000e117807 */ /* 0x000fc80004800000 */
[----:B------:R-:W-:-:S04]  /*15b0*/  LOP3.LUT R17, R17, 0x80000000, R11, 0xf8, !PT ;  /* 0x8000000011117812 */ /* 0x000fc800078ef80b */
[----:B------:R-:W-:-:S06]  /*15c0*/  LOP3.LUT R17, R17, 0x100000, RZ, 0xfc, !PT ;  /* 0x0010000011117812 */ /* 0x000fcc00078efcff */
[----:B------:R-:W-:-:S10]  /*15d0*/  DFMA R8, R8, 2, -R16 ;  /* 0x400000000808782b */ /* 0x000fd40000000810 */
[----:B------:R-:W-:-:S07]  /*15e0*/  LOP3.LUT R21, R9, 0x7ff00000, RZ, 0xc0, !PT ;  /* 0x7ff0000009157812 */ /* 0x000fce00078ec0ff */
.L_x_10:
[----:B------:R-:W-:Y:S01]  /*15f0*/  @!P0 LOP3.LUT R20, R3, 0x7ff00000, RZ, 0xc0, !PT ;  /* 0x7ff0000003148812 */ /* 0x000fe200078ec0ff */
[----:B------:R-:W-:Y:S01]  /*1600*/  VIADD R22, R21, 0xffffffff ;  /* 0xffffffff15167836 */ /* 0x000fe20000000000 */
[----:B------:R-:W-:-:S03]  /*1610*/  DMUL R16, R12, R8 ;  /* 0x000000080c107228 */ /* 0x000fc60000000000 */
[----:B------:R-:W-:Y:S01]  /*1620*/  VIADD R23, R20, 0xffffffff ;  /* 0xffffffff14177836 */ /* 0x000fe20000000000 */
[----:B------:R-:W-:-:S04]  /*1630*/  ISETP.GT.U32.AND P0, PT, R22, 0x7feffffe, PT ;  /* 0x7feffffe1600780c */ /* 0x000fc80003f04070 */
[----:B------:R-:W-:Y:S01]  /*1640*/  ISETP.GT.U32.OR P0, PT, R23, 0x7feffffe, P0 ;  /* 0x7feffffe1700780c */ /* 0x000fe20000704470 */
[----:B------:R-:W-:-:S08]  /*1650*/  DFMA R18, R16, -R2, R8 ;  /* 0x800000021012722b */ /* 0x000fd00000000008 */
[----:B------:R-:W-:-:S04]  /*1660*/  DFMA R12, R12, R18, R16 ;  /* 0x000000120c0c722b */ /* 0x000fc80000000010 */
[----:B------:R-:W-:Y:S07]  /*1670*/  @P0 BRA `(.L_x_11) ;  /* 0x00000000006c0947 */ /* 0x000fee0003800000 */
[----:B------:R-:W-:-:S04]  /*1680*/  LOP3.LUT R16, R5, 0x7ff00000, RZ, 0xc0, !PT ;  /* 0x7ff0000005107812 */ /* 0x000fc800078ec0ff */
[CC--:B------:R-:W-:Y:S02]  /*1690*/  VIADDMNMX R10, R15.reuse, -R16.reuse, 0xb9600000, !PT ;  /* 0xb96000000f0a7446 */ /* 0x0c0fe40007800910 */
[----:B------:R-:W-:Y:S02]  /*16a0*/  ISETP.GE.U32.AND P0, PT, R15, R16, PT ;  /* 0x000000100f00720c */ /* 0x000fe40003f06070 */
[----:B------:R-:W-:Y:S02]  /*16b0*/  VIMNMX R10, PT, PT, R10, 0x46a00000, PT ;  /* 0x46a000000a0a7848 */ /* 0x000fe40003fe0100 */
[----:B------:R-:W-:-:S05]  /*16c0*/  SEL R11, R14, 0x63400000, !P0 ;  /* 0x634000000e0b7807 */ /* 0x000fca0004000000 */
[----:B------:R-:W-:Y:S02]  /*16d0*/  IMAD.IADD R16, R10, 0x1, -R11 ;  /* 0x000000010a107824 */ /* 0x000fe400078e0a0b */
[----:B------:R-:W-:Y:S02]  /*16e0*/  IMAD.MOV.U32 R10, RZ, RZ, RZ ;  /* 0x000000ffff0a7224 */ /* 0x000fe400078e00ff */
[----:B------:R-:W-:-:S06]  /*16f0*/  VIADD R11, R16, 0x7fe00000 ;  /* 0x7fe00000100b7836 */ /* 0x000fcc0000000000 */
[----:B------:R-:W-:-:S10]  /*1700*/  DMUL R14, R12, R10 ;  /* 0x0000000a0c0e7228 */ /* 0x000fd40000000000 */
[----:B------:R-:W-:-:S13]  /*1710*/  FSETP.GTU.AND P0, PT, |R15|, 1.469367938527859385e-39, PT ;  /* 0x001000000f00780b */ /* 0x000fda0003f0c200 */
[----:B------:R-:W-:Y:S05]  /*1720*/  @P0 BRA `(.L_x_12) ;  /* 0x0000000000940947 */ /* 0x000fea0003800000 */
[----:B------:R-:W-:Y:S01]  /*1730*/  DFMA R2, R12, -R2, R8 ;  /* 0x800000020c02722b */ /* 0x000fe20000000008 */
[----:B------:R-:W-:-:S09]  /*1740*/  IMAD.MOV.U32 R10, RZ, RZ, RZ ;  /* 0x000000ffff0a7224 */ /* 0x000fd200078e00ff */
[C---:B------:R-:W-:Y:S02]  /*1750*/  FSETP.NEU.AND P0, PT, R3.reuse, RZ, PT ;  /* 0x000000ff0300720b */ /* 0x040fe40003f0d000 */
[----:B------:R-:W-:-:S04]  /*1760*/  LOP3.LUT R5, R3, 0x80000000, R5, 0x48, !PT ;  /* 0x8000000003057812 */ /* 0x000fc800078e4805 */
[----:B------:R-:W-:-:S07]  /*1770*/  LOP3.LUT R11, R5, R11, RZ, 0xfc, !PT ;  /* 0x0000000b050b7212 */ /* 0x000fce00078efcff */
[----:B------:R-:W-:Y:S05]  /*1780*/  @!P0 BRA `(.L_x_12) ;  /* 0x00000000007c8947 */ /* 0x000fea0003800000 */
[----:B------:R-:W-:Y:S01]  /*1790*/  IMAD.MOV R3, RZ, RZ, -R16 ;  /* 0x000000ffff037224 */ /* 0x000fe200078e0a10 */
[----:B------:R-:W-:Y:S01]  /*17a0*/  DMUL.RP R10, R12, R10 ;  /* 0x0000000a0c0a7228 */ /* 0x000fe20000008000 */
[----:B------:R-:W-:-:S06]  /*17b0*/  IMAD.MOV.U32 R2, RZ, RZ, RZ ;  /* 0x000000ffff027224 */ /* 0x000fcc00078e00ff */
[----:B------:R-:W-:-:S03]  /*17c0*/  DFMA R2, R14, -R2, R12 ;  /* 0x800000020e02722b */ /* 0x000fc6000000000c */
[----:B------:R-:W-:-:S03]  /*17d0*/  LOP3.LUT R5, R11, R5, RZ, 0x3c, !PT ;  /* 0x000000050b057212 */ /* 0x000fc600078e3cff */
[----:B------:R-:W-:-:S04]  /*17e0*/  IADD3 R2, PT, PT, -R16, -0x43300000, RZ ;  /* 0xbcd0000010027810 */ /* 0x000fc80007ffe1ff */
[----:B------:R-:W-:-:S04]  /*17f0*/  FSETP.NEU.AND P0, PT, |R3|, R2, PT ;  /* 0x000000020300720b */ /* 0x000fc80003f0d200 */
[----:B------:R-:W-:Y:S02]  /*1800*/  FSEL R14, R10, R14, !P0 ;  /* 0x0000000e0a0e7208 */ /* 0x000fe40004000000 */
[----:B------:R-:W-:Y:S01]  /*1810*/  FSEL R15, R5, R15, !P0 ;  /* 0x0000000f050f7208 */ /* 0x000fe20004000000 */
[----:B------:R-:W-:Y:S06]  /*1820*/  BRA `(.L_x_12) ;  /* 0x0000000000547947 */ /* 0x000fec0003800000 */
.L_x_11:
[----:B------:R-:W-:-:S14]  /*1830*/  DSETP.NAN.AND P0, PT, R10, R10, PT ;  /* 0x0000000a0a00722a */ /* 0x000fdc0003f08000 */
[----:B------:R-:W-:Y:S05]  /*1840*/  @P0 BRA `(.L_x_13) ;  /* 0x0000000000440947 */ /* 0x000fea0003800000 */
[----:B------:R-:W-:-:S14]  /*1850*/  DSETP.NAN.AND P0, PT, R4, R4, PT ;  /* 0x000000040400722a */ /* 0x000fdc0003f08000 */
[----:B------:R-:W-:Y:S05]  /*1860*/  @P0 BRA `(.L_x_14) ;  /* 0x0000000000300947 */ /* 0x000fea0003800000 */
[----:B------:R-:W-:Y:S01]  /*1870*/  ISETP.NE.AND P0, PT, R21, R20, PT ;  /* 0x000000141500720c */ /* 0x000fe20003f05270 */
[----:B------:R-:W-:Y:S01]  /*1880*/  IMAD.MOV.U32 R15, RZ, RZ, -0x80000 ;  /* 0xfff80000ff0f7424 */ /* 0x000fe200078e00ff */
[----:B------:R-:W-:-:S11]  /*1890*/  MOV R14, 0x0 ;  /* 0x00000000000e7802 */ /* 0x000fd60000000f00 */
[----:B------:R-:W-:Y:S05]  /*18a0*/  @!P0 BRA `(.L_x_12) ;  /* 0x0000000000348947 */ /* 0x000fea0003800000 */
[----:B------:R-:W-:Y:S02]  /*18b0*/  ISETP.NE.AND P0, PT, R21, 0x7ff00000, PT ;  /* 0x7ff000001500780c */ /* 0x000fe40003f05270 */
[----:B------:R-:W-:Y:S02]  /*18c0*/  LOP3.LUT R15, R11, 0x80000000, R5, 0x48, !PT ;  /* 0x800000000b0f7812 */ /* 0x000fe400078e4805 */
[----:B------:R-:W-:-:S13]  /*18d0*/  ISETP.EQ.OR P0, PT, R20, RZ, !P0 ;  /* 0x000000ff1400720c */ /* 0x000fda0004702670 */
[----:B------:R-:W-:Y:S01]  /*18e0*/  @P0 LOP3.LUT R2, R15, 0x7ff00000, RZ, 0xfc, !PT ;  /* 0x7ff000000f020812 */ /* 0x000fe200078efcff */
[----:B------:R-:W-:Y:S02]  /*18f0*/  @!P0 IMAD.MOV.U32 R14, RZ, RZ, RZ ;  /* 0x000000ffff0e8224 */ /* 0x000fe400078e00ff */
[----:B------:R-:W-:Y:S02]  /*1900*/  @P0 IMAD.MOV.U32 R14, RZ, RZ, RZ ;  /* 0x000000ffff0e0224 */ /* 0x000fe400078e00ff */
[----:B------:R-:W-:Y:S01]  /*1910*/  @P0 IMAD.MOV.U32 R15, RZ, RZ, R2 ;  /* 0x000000ffff0f0224 */ /* 0x000fe200078e0002 */
[----:B------:R-:W-:Y:S06]  /*1920*/  BRA `(.L_x_12) ;  /* 0x0000000000147947 */ /* 0x000fec0003800000 */
.L_x_14:
[----:B------:R-:W-:Y:S01]  /*1930*/  LOP3.LUT R15, R5, 0x80000, RZ, 0xfc, !PT ;  /* 0x00080000050f7812 */ /* 0x000fe200078efcff */
[----:B------:R-:W-:Y:S01]  /*1940*/  IMAD.MOV.U32 R14, RZ, RZ, R4 ;  /* 0x000000ffff0e7224 */ /* 0x000fe200078e0004 */
[----:B------:R-:W-:Y:S06]  /*1950*/  BRA `(.L_x_12) ;  /* 0x0000000000087947 */ /* 0x000fec0003800000 */
.L_x_13:
[----:B------:R-:W-:Y:S01]  /*1960*/  LOP3.LUT R15, R11, 0x80000, RZ, 0xfc, !PT ;  /* 0x000800000b0f7812 */ /* 0x000fe200078efcff */
[----:B------:R-:W-:-:S07]  /*1970*/  IMAD.MOV.U32 R14, RZ, RZ, R10 ;  /* 0x000000ffff0e7224 */ /* 0x000fce00078e000a */
.L_x_12:
[----:B------:R-:W-:Y:S02]  /*1980*/  IMAD.MOV.U32 R2, RZ, RZ, R0 ;  /* 0x000000ffff027224 */ /* 0x000fe400078e0000 */
[----:B------:R-:W-:-:S04]  /*1990*/  IMAD.MOV.U32 R3, RZ, RZ, 0x0 ;  /* 0x00000000ff037424 */ /* 0x000fc800078e00ff */
[----:B------:R-:W-:Y:S05]  /*19a0*/  RET.REL.NODEC R2 `(_Z15serialFFTKernelP7Complex) ;  /* 0xffffffe402947950 */ /* 0x000fea0003c3ffff */
.L_x_15:
[----:B------:R-:W-:-:S00]  /*19b0*/  BRA `(.L_x_15) ;  /* 0xfffffffc00fc7947 */ /* 0x000fc0000383ffff */
[----:B------:R-:W-:-:S00]  /*19c0*/  NOP ;  /* 0x0000000000007918 */ /* 0x000fc00000000000 */
        /* <DEDUP_REMOVED lines=11> */
.L_x_31:


//--------------------- .text._Z17parallelFFTKernelP7Complex --------------------------
	.section	.text._Z17parallelFFTKernelP7Complex,"ax",@progbits
	.align	128
        .global         _Z17parallelFFTKernelP7Complex
        .type           _Z17parallelFFTKernelP7Complex,@function
        .size           _Z17parallelFFTKernelP7Complex,(.L_x_33 - _Z17parallelFFTKernelP7Complex)
        .other          _Z17parallelFFTKernelP7Complex,@"STO_CUDA_ENTRY STV_DEFAULT"
_Z17parallelFFTKernelP7Complex:
.text._Z17parallelFFTKernelP7Complex:
[----:B------:R-:W-:Y:S01]  /*0000*/  LDC R1, c[0x0][0x37c] ;  /* 0x0000df00ff017b82 */ /* 0x000fe20000000800 */
[----:B------:R-:W0:Y:S07]  /*0010*/  S2R R3, SR_TID.X ;  /* 0x0000000000037919 */ /* 0x000e2e0000002100 */
[----:B------:R-:W1:Y:S01]  /*0020*/  S2UR UR5, SR_CgaCtaId ;  /* 0x00000000000579c3 */ /* 0x000e620000008800 */
[----:B------:R-:W-:Y:S01]  /*0030*/  UMOV UR4, 0x400 ;  /* 0x0000040000047882 */ /* 0x000fe20000000000 */
[----:B------:R-:W2:Y:S01]  /*0040*/  LDCU.64 UR8, c[0x0][0x358] ;  /* 0x00006b00ff0877ac */ /* 0x000ea20008000a00 */
[----:B------:R-:W0:Y:S01]  /*0050*/  S2R R2, SR_CTAID.X ;  /* 0x0000000000027919 */ /* 0x000e220000002500 */
[----:B------:R-:W-:-:S04]  /*0060*/  UMOV UR6, 0x1 ;  /* 0x0000000100067882 */ /* 0x000fc80000000000 */
[----:B------:R-:W3:Y:S01]  /*0070*/  LDC R0, c[0x0][0x370] ;  /* 0x0000dc00ff007b82 */ /* 0x000ee20000000800 */
[----:B-1----:R-:W-:Y:S01]  /*0080*/  ULEA UR4, UR5, UR4, 0x18 ;  /* 0x0000000405047291 */ /* 0x002fe2000f8ec0ff */
[----:B0-----:R-:W-:-:S05]  /*0090*/  IMAD R2, R2, 0x100, R3 ;  /* 0x0000010002027824 */ /* 0x001fca00078e0203 */
[----:B--2---:R-:W-:-:S07]  /*00a0*/  LEA R3, R3, UR4, 0x3 ;  /* 0x0000000403037c11 */ /* 0x004fce000f8e18ff */
.L_x_28:
[----:B------:R-:W-:-:S13]  /*00b0*/  ISETP.GT.U32.AND P0, PT, R2, 0x7ffff, PT ;  /* 0x0007ffff0200780c */ /* 0x000fda0003f04070 */
[----:B--2---:R-:W-:Y:S05]  /*00c0*/  @P0 BRA `(.L_x_16) ;  /* 0x00000014003c0947 */ /* 0x004fea0003800000 */
[----:B------:R-:W-:Y:S01]  /*00d0*/  UMOV UR4, URZ ;  /* 0x000000ff00047c82 */ /* 0x000fe20008000000 */
[----:B------:R-:W-:Y:S01]  /*00e0*/  USHF.L.U32 UR5, UR6, 0x14, URZ ;  /* 0x0000001406057899 */ /* 0x000fe200080006ff */
[----:B------:R-:W-:Y:S01]  /*00f0*/  IMAD.MOV.U32 R7, RZ, RZ, 0x1 ;  /* 0x00000001ff077424 */ /* 0x000fe200078e00ff */
[----:B------:R-:W-:Y:S01]  /*0100*/  UIADD3 UR4, UP0, UPT, -UR4, 0x54442d18, URZ ;  /* 0x54442d1804047890 */ /* 0x000fe2000ff1e1ff */
[----:B------:R-:W-:Y:S02]  /*0110*/  IMAD.MOV.U32 R6, RZ, RZ, 0x100000 ;  /* 0x00100000ff067424 */ /* 0x000fe400078e00ff */
[----:B------:R-:W-:Y:S01]  /*0120*/  IMAD.MOV.U32 R5, RZ, RZ, R2 ;  /* 0x000000ffff057224 */ /* 0x000fe200078e0002 */
[----:B------:R-:W-:Y:S01]  /*0130*/  UIADD3.X UR5, UPT, UPT, ~UR5, -0x3fe6de05, URZ, UP0, !UPT ;  /* 0xc01921fb05057890 */ /* 0x000fe200087fe5ff */
[----:B------:R-:W-:Y:S02]  /*0140*/  SHF.L.U32 R7, R7, UR6, RZ ;  /* 0x0000000607077c19 */ /* 0x000fe400080006ff */
[----:B------:R-:W-:-:S02]  /*0150*/  SHF.R.U32.HI R6, RZ, UR6, R6 ;  /* 0x00000006ff067c19 */ /* 0x000fc40008011606 */
[----:B------:R-:W-:-:S04]  /*0160*/  SHF.R.U32.HI R7, RZ, 0x1, R7 ;  /* 0x00000001ff077819 */ /* 0x000fc80000011607 */
[----:B------:R-:W0:Y:S03]  /*0170*/  F2F.F32.F64 R4, UR4 ;  /* 0x0000000400047d10 */ /* 0x000e260008301000 */
.L_x_27:
[-C--:B--2---:R-:W-:Y:S01]  /*0180*/  IABS R14, R7.reuse ;  /* 0x00000007000e7213 */ /* 0x084fe20000000000 */
[----:B------:R-:W-:Y:S01]  /*0190*/  BSSY.RECONVERGENT B0, `(.L_x_17) ;  /* 0x0000080000007945 */ /* 0x000fe20003800200 */
[----:B------:R-:W-:Y:S02]  /*01a0*/  IABS R18, R7 ;  /* 0x0000000700127213 */ /* 0x000fe40000000000 */
[----:B------:R-:W1:Y:S01]  /*01b0*/  I2F.RP R15, R14 ;  /* 0x0000000e000f7306 */ /* 0x000e620000209400 */
[----:B------:R-:W-:Y:S02]  /*01c0*/  IABS R16, R5 ;  /* 0x0000000500107213 */ /* 0x000fe40000000000 */
[----:B------:R-:W-:-:S05]  /*01d0*/  ISETP.GE.AND P2, PT, R5, RZ, PT ;  /* 0x000000ff0500720c */ /* 0x000fca0003f46270 */
[----:B-1----:R-:W1:Y:S02]  /*01e0*/  MUFU.RCP R15, R15 ;  /* 0x0000000f000f7308 */ /* 0x002e640000001000 */
[----:B-1----:R-:W-:Y:S01]  /*01f0*/  VIADD R12, R15, 0xffffffe ;  /* 0x0ffffffe0f0c7836 */ /* 0x002fe20000000000 */
[----:B------:R-:W-:-:S05]  /*0200*/  IADD3 R15, PT, PT, RZ, -R18, RZ ;  /* 0x80000012ff0f7210 */ /* 0x000fca0007ffe0ff */
[----:B------:R1:W2:Y:S02]  /*0210*/  F2I.FTZ.U32.TRUNC.NTZ R13, R12 ;  /* 0x0000000c000d7305 */ /* 0x0002a4000021f000 */
[----:B-1----:R-:W-:Y:S02]  /*0220*/  IMAD.MOV.U32 R12, RZ, RZ, RZ ;  /* 0x000000ffff0c7224 */ /* 0x002fe400078e00ff */
[----:B--2---:R-:W-:-:S04]  /*0230*/  IMAD.MOV R17, RZ, RZ, -R13 ;  /* 0x000000ffff117224 */ /* 0x004fc800078e0a0d */
[----:B------:R-:W-:-:S04]  /*0240*/  IMAD R17, R17, R14, RZ ;  /* 0x0000000e11117224 */ /* 0x000fc800078e02ff */
[----:B------:R-:W-:-:S06]  /*0250*/  IMAD.HI.U32 R13, R13, R17, R12 ;  /* 0x000000110d0d7227 */ /* 0x000fcc00078e000c */
[----:B------:R-:W-:-:S04]  /*0260*/  IMAD.HI.U32 R13, R13, R16, RZ ;  /* 0x000000100d0d7227 */ /* 0x000fc800078e00ff */
[----:B------:R-:W-:-:S05]  /*0270*/  IMAD R13, R13, R15, R16 ;  /* 0x0000000f0d0d7224 */ /* 0x000fca00078e0210 */
[----:B------:R-:W-:-:S13]  /*0280*/  ISETP.GT.U32.AND P0, PT, R14, R13, PT ;  /* 0x0000000d0e00720c */ /* 0x000fda0003f04070 */
[----:B------:R-:W-:Y:S01]  /*0290*/  @!P0 IMAD.IADD R13, R13, 0x1, -R14 ;  /* 0x000000010d0d8824 */ /* 0x000fe200078e0a0e */
[----:B------:R-:W-:-:S04]  /*02a0*/  ISETP.NE.AND P0, PT, R7, RZ, PT ;  /* 0x000000ff0700720c */ /* 0x000fc80003f05270 */
[----:B------:R-:W-:-:S13]  /*02b0*/  ISETP.GT.U32.AND P1, PT, R14, R13, PT ;  /* 0x0000000d0e00720c */ /* 0x000fda0003f24070 */
[----:B------:R-:W-:-:S04]  /*02c0*/  @!P1 IMAD.IADD R13, R13, 0x1, -R14 ;  /* 0x000000010d0d9824 */ /* 0x000fc800078e0a0e */
[----:B------:R-:W-:Y:S01]  /*02d0*/  @!P2 IMAD.MOV R13, RZ, RZ, -R13 ;  /* 0x000000ffff0da224 */ /* 0x000fe200078e0a0d */
[----:B------:R-:W-:-:S04]  /*02e0*/  @!P0 LOP3.LUT R13, RZ, R7, RZ, 0x33, !PT ;  /* 0x00000007ff0d8212 */ /* 0x000fc800078e33ff */
[----:B------:R-:W-:-:S05]  /*02f0*/  I2FP.F32.S32 R13, R13 ;  /* 0x0000000d000d7245 */ /* 0x000fca0000201400 */
[----:B0-----:R-:W-:-:S04]  /*0300*/  FMUL R20, R4, R13 ;  /* 0x0000000d04147220 */ /* 0x001fc80000400000 */
[C---:B------:R-:W-:Y:S01]  /*0310*/  FMUL R12, R20.reuse, 0.63661974668502807617 ;  /* 0x3f22f983140c7820 */ /* 0x040fe20000400000 */
[----:B------:R-:W-:-:S03]  /*0320*/  FSETP.GE.AND P0, PT, |R20|, 105615, PT ;  /* 0x47ce47801400780b */ /* 0x000fc60003f06200 */
        /* <DEDUP_REMOVED lines=10> */
[----:B------:R-:W-:Y:S01]  /*03d0*/  @!P0 MOV R19, RZ ;  /* 0x000000ff00138202 */ /* 0x000fe20000000f00 */
[----:B------:R-:W-:Y:S06]  /*03e0*/  @!P0 BRA `(.L_x_18) ;  /* 0x0000000400688947 */ /* 0x000fec0003800000 */
[----:B------:R-:W-:Y:S01]  /*03f0*/  IMAD.SHL.U32 R12, R20, 0x100, RZ ;  /* 0x00000100140c7824 */ /* 0x000fe200078e00ff */
[----:B------:R-:W-:Y:S01]  /*0400*/  CS2R R18, SRZ ;  /* 0x0000000000127805 */ /* 0x000fe2000001ff00 */
[----:B------:R-:W0:Y:S03]  /*0410*/  LDCU.64 UR10, c[0x4][URZ] ;  /* 0x01000000ff0a77ac */ /* 0x000e260008000a00 */
[----:B------:R-:W-:Y:S01]  /*0420*/  LOP3.LUT R21, R12, 0x80000000, RZ, 0xfc, !PT ;  /* 0x800000000c157812 */ /* 0x000fe200078efcff */
[----:B------:R-:W-:Y:S01]  /*0430*/  UMOV UR5, URZ ;  /* 0x000000ff00057c82 */ /* 0x000fe20008000000 */
[----:B------:R-:W-:-:S05]  /*0440*/  UMOV UR4, URZ ;  /* 0x000000ff00047c82 */ /* 0x000fca0008000000 */
.L_x_19:
[----:B0-----:R-:W-:Y:S02]  /*0450*/  IMAD.U32 R12, RZ, RZ, UR10 ;  /* 0x0000000aff0c7e24 */ /* 0x001fe4000f8e00ff */
[----:B------:R-:W-:-:S05]  /*0460*/  IMAD.U32 R13, RZ, RZ, UR11 ;  /* 0x0000000bff0d7e24 */ /* 0x000fca000f8e00ff */
[----:B------:R-:W2:Y:S01]  /*0470*/  LDG.E.CONSTANT R12, desc[UR8][R12.64] ;  /* 0x000000080c0c7981 */ /* 0x000ea2000c1e9900 */
[----:B------:R-:W-:Y:S01]  /*0480*/  UIADD3 UR4, UPT, UPT, UR4, 0x1, URZ ;  /* 0x0000000104047890 */ /* 0x000fe2000fffe0ff */
[C---:B------:R-:W-:Y:S01]  /*0490*/  ISETP.EQ.AND P0, PT, R18.reuse, RZ, PT ;  /* 0x000000ff1200720c */ /* 0x040fe20003f02270 */
[----:B------:R-:W-:Y:S01]  /*04a0*/  UIADD3 UR10, UP1, UPT, UR10, 0x4, URZ ;  /* 0x000000040a0a7890 */ /* 0x000fe2000ff3e0ff */
[C---:B------:R-:W-:Y:S01]  /*04b0*/  ISETP.EQ.AND P1, PT, R18.reuse, 0x4, PT ;  /* 0x000000041200780c */ /* 0x040fe20003f22270 */
[----:B------:R-:W-:Y:S01]  /*04c0*/  UISETP.NE.AND UP0, UPT, UR4, 0x6, UPT ;  /* 0x000000060400788c */ /* 0x000fe2000bf05270 */
[C---:B------:R-:W-:Y:S01]  /*04d0*/  ISETP.EQ.AND P2, PT, R18.reuse, 0x8, PT ;  /* 0x000000081200780c */ /* 0x040fe20003f42270 */
[----:B------:R-:W-:Y:S01]  /*04e0*/  UIADD3.X UR11, UPT, UPT, URZ, UR11, URZ, UP1, !UPT ;  /* 0x0000000bff0b7290 */ /* 0x000fe20008ffe4ff */
[C---:B------:R-:W-:Y:S02]  /*04f0*/  ISETP.EQ.AND P3, PT, R18.reuse, 0xc, PT ;  /* 0x0000000c1200780c */ /* 0x040fe40003f62270 */
[----:B------:R-:W-:-:S02]  /*0500*/  ISETP.EQ.AND P4, PT, R18, 0x10, PT ;  /* 0x000000101200780c */ /* 0x000fc40003f82270 */
[C---:B------:R-:W-:Y:S01]  /*0510*/  ISETP.EQ.AND P5, PT, R18.reuse, 0x14, PT ;  /* 0x000000141200780c */ /* 0x040fe20003fa2270 */
[----:B------:R-:W-:Y:S02]  /*0520*/  VIADD R18, R18, 0x4 ;  /* 0x0000000412127836 */ /* 0x000fe40000000000 */
[----:B--2---:R-:W-:-:S03]  /*0530*/  IMAD.WIDE.U32 R14, R12, R21, RZ ;  /* 0x000000150c0e7225 */ /* 0x004fc600078e00ff */
[----:B------:R-:W-:-:S04]  /*0540*/  IADD3 R14, P6, PT, R14, R19, RZ ;  /* 0x000000130e0e7210 */ /* 0x000fc80007fde0ff */
[----:B------:R-:W-:Y:S01]  /*0550*/  IADD3.X R19, PT, PT, R15, UR5, RZ, P6, !PT ;  /* 0x000000050f137c10 */ /* 0x000fe2000b7fe4ff */
[--C-:B------:R-:W-:Y:S01]  /*0560*/  @P0 IMAD.MOV.U32 R8, RZ, RZ, R14.reuse ;  /* 0x000000ffff080224 */ /* 0x100fe200078e000e */
[----:B------:R-:W-:Y:S01]  /*0570*/  @P3 MOV R11, R14 ;  /* 0x0000000e000b3202 */ /* 0x000fe20000000f00 */
[--C-:B------:R-:W-:Y:S02]  /*0580*/  @P1 IMAD.MOV.U32 R9, RZ, RZ, R14.reuse ;  /* 0x000000ffff091224 */ /* 0x100fe400078e000e */
[--C-:B------:R-:W-:Y:S02]  /*0590*/  @P2 IMAD.MOV.U32 R10, RZ, RZ, R14.reuse ;  /* 0x000000ffff0a2224 */ /* 0x100fe400078e000e */
[--C-:B------:R-:W-:Y:S02]  /*05a0*/  @P4 IMAD.MOV.U32 R24, RZ, RZ, R14.reuse ;  /* 0x000000ffff184224 */ /* 0x100fe400078e000e */
[----:B------:R-:W-:Y:S01]  /*05b0*/  @P5 IMAD.MOV.U32 R25, RZ, RZ, R14 ;  /* 0x000000ffff195224 */ /* 0x000fe200078e000e */
[----:B------:R-:W-:Y:S06]  /*05c0*/  BRA.U UP0, `(.L_x_19) ;  /* 0xfffffffd00a07547 */ /* 0x000fec000b83ffff */
[----:B------:R-:W-:Y:S01]  /*05d0*/  SHF.R.U32.HI R12, RZ, 0x17, R20 ;  /* 0x00000017ff0c7819 */ /* 0x000fe20000011614 */
[----:B------:R-:W-:Y:S03]  /*05e0*/  BSSY.RECONVERGENT B1, `(.L_x_20) ;  /* 0x0000028000017945 */ /* 0x000fe60003800200 */
[C---:B------:R-:W-:Y:S02]  /*05f0*/  LOP3.LUT R13, R12.reuse, 0xe0, RZ, 0xc0, !PT ;  /* 0x000000e00c0d7812 */ /* 0x040fe400078ec0ff */
[----:B------:R-:W-:-:S03]  /*0600*/  LOP3.LUT P6, RZ, R12, 0x1f, RZ, 0xc0, !PT ;  /* 0x0000001f0cff7812 */ /* 0x000fc600078cc0ff */
[----:B------:R-:W-:-:S05]  /*0610*/  VIADD R13, R13, 0xffffff80 ;  /* 0xffffff800d0d7836 */ /* 0x000fca0000000000 */
[----:B------:R-:W-:-:S05]  /*0620*/  SHF.R.U32.HI R13, RZ, 0x5, R13 ;  /* 0x00000005ff0d7819 */ /* 0x000fca000001160d */
[----:B------:R-:W-:-:S05]  /*0630*/  IMAD.U32 R15, R13, -0x4, RZ ;  /* 0xfffffffc0d0f7824 */ /* 0x000fca00078e00ff */
[C---:B------:R-:W-:Y:S02]  /*0640*/  ISETP.EQ.AND P3, PT, R15.reuse, -0x18, PT ;  /* 0xffffffe80f00780c */ /* 0x040fe40003f62270 */
[C---:B------:R-:W-:Y:S02]  /*0650*/  ISETP.EQ.AND P4, PT, R15.reuse, -0x14, PT ;  /* 0xffffffec0f00780c */ /* 0x040fe40003f82270 */
[C---:B------:R-:W-:Y:S02]  /*0660*/  ISETP.EQ.AND P2, PT, R15.reuse, -0x10, PT ;  /* 0xfffffff00f00780c */ /* 0x040fe40003f42270 */
[C---:B------:R-:W-:Y:S02]  /*0670*/  ISETP.EQ.AND P1, PT, R15.reuse, -0xc, PT ;  /* 0xfffffff40f00780c */ /* 0x040fe40003f22270 */
[C---:B------:R-:W-:Y:S02]  /*0680*/  ISETP.EQ.AND P0, PT, R15.reuse, -0x8, PT ;  /* 0xfffffff80f00780c */ /* 0x040fe40003f02270 */
[----:B------:R-:W-:-:S03]  /*0690*/  ISETP.EQ.AND P5, PT, R15, RZ, PT ;  /* 0x000000ff0f00720c */ /* 0x000fc60003fa2270 */
[----:B------:R-:W-:Y:S01]  /*06a0*/  @P3 IMAD.MOV.U32 R18, RZ, RZ, R8 ;  /* 0x000000ffff123224 */ /* 0x000fe200078e0008 */
[C---:B------:R-:W-:Y:S01]  /*06b0*/  ISETP.EQ.AND P3, PT, R15.reuse, -0x4, PT ;  /* 0xfffffffc0f00780c */ /* 0x040fe20003f62270 */
[--C-:B------:R-:W-:Y:S01]  /*06c0*/  @P4 IMAD.MOV.U32 R18, RZ, RZ, R9.reuse ;  /* 0x000000ffff124224 */ /* 0x100fe200078e0009 */
[----:B------:R-:W-:Y:S01]  /*06d0*/  @P4 MOV R13, R8 ;  /* 0x00000008000d4202 */ /* 0x000fe20000000f00 */
[----:B------:R-:W-:Y:S01]  /*06e0*/  @P2 IMAD.MOV.U32 R13, RZ, RZ, R9 ;  /* 0x000000ffff0d2224 */ /* 0x000fe200078e0009 */
[----:B------:R-:W-:Y:S01]  /*06f0*/  ISETP.EQ.AND P4, PT, R15, 0x4, PT ;  /* 0x000000040f00780c */ /* 0x000fe20003f82270 */
[--C-:B------:R-:W-:Y:S02]  /*0700*/  @P2 IMAD.MOV.U32 R18, RZ, RZ, R10.reuse ;  /* 0x000000ffff122224 */ /* 0x100fe400078e000a */
[----:B------:R-:W-:Y:S02]  /*0710*/  @P1 IMAD.MOV.U32 R13, RZ, RZ, R10 ;  /* 0x000000ffff0d1224 */ /* 0x000fe400078e000a */
[--C-:B------:R-:W-:Y:S01]  /*0720*/  @P1 IMAD.MOV.U32 R18, RZ, RZ, R11.reuse ;  /* 0x000000ffff121224 */ /* 0x100fe200078e000b */
[----:B------:R-:W-:Y:S01]  /*0730*/  @P0 MOV R18, R24 ;  /* 0x0000001800120202 */ /* 0x000fe20000000f00 */
[----:B------:R-:W-:-:S02]  /*0740*/  @P0 IMAD.MOV.U32 R13, RZ, RZ, R11 ;  /* 0x000000ffff0d0224 */ /* 0x000fc400078e000b */
[----:B------:R-:W-:Y:S02]  /*0750*/  @P3 IMAD.MOV.U32 R13, RZ, RZ, R24 ;  /* 0x000000ffff0d3224 */ /* 0x000fe400078e0018 */
[--C-:B------:R-:W-:Y:S02]  /*0760*/  @P3 IMAD.MOV.U32 R18, RZ, RZ, R25.reuse ;  /* 0x000000ffff123224 */ /* 0x100fe400078e0019 */
[----:B------:R-:W-:Y:S02]  /*0770*/  @P5 IMAD.MOV.U32 R13, RZ, RZ, R25 ;  /* 0x000000ffff0d5224 */ /* 0x000fe400078e0019 */
[--C-:B------:R-:W-:Y:S02]  /*0780*/  @P5 IMAD.MOV.U32 R18, RZ, RZ, R19.reuse ;  /* 0x000000ffff125224 */ /* 0x100fe400078e0013 */
[----:B------:R-:W-:Y:S01]  /*0790*/  @P4 IMAD.MOV.U32 R13, RZ, RZ, R19 ;  /* 0x000000ffff0d4224 */ /* 0x000fe200078e0013 */
[----:B------:R-:W-:Y:S06]  /*07a0*/  @!P6 BRA `(.L_x_21) ;  /* 0x00000000002ce947 */ /* 0x000fec0003800000 */
[----:B------:R-:W-:Y:S01]  /*07b0*/  @P2 IMAD.MOV.U32 R14, RZ, RZ, R8 ;  /* 0x000000ffff0e2224 */ /* 0x000fe200078e0008 */
[----:B------:R-:W-:Y:S01]  /*07c0*/  @P1 MOV R14, R9 ;  /* 0x00000009000e1202 */ /* 0x000fe20000000f00 */
[----:B------:R-:W-:Y:S01]  /*07d0*/  @P0 IMAD.MOV.U32 R14, RZ, RZ, R10 ;  /* 0x000000ffff0e0224 */ /* 0x000fe200078e000a */
[----:B------:R-:W-:Y:S01]  /*07e0*/  ISETP.EQ.AND P0, PT, R15, 0x8, PT ;  /* 0x000000080f00780c */ /* 0x000fe20003f02270 */
[----:B------:R-:W-:Y:S01]  /*07f0*/  @P3 IMAD.MOV.U32 R14, RZ, RZ, R11 ;  /* 0x000000ffff0e3224 */ /* 0x000fe200078e000b */
[----:B------:R-:W-:Y:S01]  /*0800*/  LOP3.LUT R12, R12, 0x1f, RZ, 0xc0, !PT ;  /* 0x0000001f0c0c7812 */ /* 0x000fe200078ec0ff */
[----:B------:R-:W-:Y:S02]  /*0810*/  @P5 IMAD.MOV.U32 R14, RZ, RZ, R24 ;  /* 0x000000ffff0e5224 */ /* 0x000fe400078e0018 */
[----:B------:R-:W-:Y:S01]  /*0820*/  @P4 IMAD.MOV.U32 R14, RZ, RZ, R25 ;  /* 0x000000ffff0e4224 */ /* 0x000fe200078e0019 */
[----:B------:R-:W-:-:S07]  /*0830*/  SHF.L.W.U32.HI R18, R13, R12, R18 ;  /* 0x0000000c0d127219 */ /* 0x000fce0000010e12 */
[----:B------:R-:W-:-:S05]  /*0840*/  @P0 IMAD.MOV.U32 R14, RZ, RZ, R19 ;  /* 0x000000ffff0e0224 */ /* 0x000fca00078e0013 */
[----:B------:R-:W-:-:S07]  /*0850*/  SHF.L.W.U32.HI R13, R14, R12, R13 ;  /* 0x0000000c0e0d7219 */ /* 0x000fce0000010e0d */
.L_x_21:
[----:B------:R-:W-:Y:S05]  /*0860*/  BSYNC.RECONVERGENT B1 ;  /* 0x0000000000017941 */ /* 0x000fea0003800200 */
.L_x_20:
[C---:B------:R-:W-:Y:S01]  /*0870*/  SHF.L.W.U32.HI R19, R13.reuse, 0x2, R18 ;  /* 0x000000020d137819 */ /* 0x040fe20000010e12 */
[----:B------:R-:W-:Y:S01]  /*0880*/  IMAD.SHL.U32 R13, R13, 0x4, RZ ;  /* 0x000000040d0d7824 */ /* 0x000fe200078e00ff */
[----:B------:R-:W-:Y:S01]  /*0890*/  UMOV UR4, 0x54442d19 ;  /* 0x54442d1900047882 */ /* 0x000fe20000000000 */
[----:B------:R-:W-:Y:S01]  /*08a0*/  UMOV UR5, 0x3bf921fb ;  /* 0x3bf921fb00057882 */ /* 0x000fe20000000000 */
[----:B------:R-:W-:Y:S02]  /*08b0*/  SHF.R.S32.HI R14, RZ, 0x1f, R19 ;  /* 0x0000001fff0e7819 */ /* 0x000fe40000011413 */
[----:B------:R-:W-:Y:S02]  /*08c0*/  ISETP.GE.AND P0, PT, R20, RZ, PT ;  /* 0x000000ff1400720c */ /* 0x000fe40003f06270 */
[C---:B------:R-:W-:Y:S02]  /*08d0*/  LOP3.LUT R12, R14.reuse, R13, RZ, 0x3c, !PT ;  /* 0x0000000d0e0c7212 */ /* 0x040fe400078e3cff */
[----:B------:R-:W-:-:S02]  /*08e0*/  LOP3.LUT R13, R14, R19, RZ, 0x3c, !PT ;  /* 0x000000130e0d7212 */ /* 0x000fc400078e3cff */
[----:B------:R-:W-:Y:S02]  /*08f0*/  SHF.R.U32.HI R18, RZ, 0x1e, R18 ;  /* 0x0000001eff127819 */ /* 0x000fe40000011612 */
[C---:B------:R-:W-:Y:S02]  /*0900*/  LOP3.LUT R21, R19.reuse, R20, RZ, 0x3c, !PT ;  /* 0x0000001413157212 */ /* 0x040fe400078e3cff */
[----:B------:R-:W0:Y:S01]  /*0910*/  I2F.F64.S64 R12, R12 ;  /* 0x0000000c000c7312 */ /* 0x000e220000301c00 */
[----:B------:R-:W-:Y:S02]  /*0920*/  LEA.HI R19, R19, R18, RZ, 0x1 ;  /* 0x0000001213137211 */ /* 0x000fe400078f08ff */
[----:B------:R-:W-:Y:S02]  /*0930*/  ISETP.GE.AND P1, PT, R21, RZ, PT ;  /* 0x000000ff1500720c */ /* 0x000fe40003f26270 */
[----:B------:R-:W-:-:S05]  /*0940*/  IADD3 R18, PT, PT, -R19, RZ, RZ ;  /* 0x000000ff13127210 */ /* 0x000fca0007ffe1ff */
[----:B------:R-:W-:Y:S01]  /*0950*/  @!P0 IMAD.MOV.U32 R19, RZ, RZ, R18 ;  /* 0x000000ffff138224 */ /* 0x000fe200078e0012 */
[----:B0-----:R-:W-:-:S10]  /*0960*/  DMUL R14, R12, UR4 ;  /* 0x000000040c0e7c28 */ /* 0x001fd40008000000 */
[----:B------:R-:W0:Y:S02]  /*0970*/  F2F.F32.F64 R14, R14 ;  /* 0x0000000e000e7310 */ /* 0x000e240000301000 */
[----:B0-----:R-:W-:-:S07]  /*0980*/  FSEL R18, -R14, R14, !P1 ;  /* 0x0000000e0e127208 */ /* 0x001fce0004800100 */
.L_x_18:
[----:B------:R-:W-:Y:S05]  /*0990*/  BSYNC.RECONVERGENT B0 ;  /* 0x0000000000007941 */ /* 0x000fea0003800200 */
.L_x_17:
[C---:B------:R-:W-:Y:S01]  /*09a0*/  LOP3.LUT R14, R19.reuse, 0x1, RZ, 0xc0, !PT ;  /* 0x00000001130e7812 */ /* 0x040fe200078ec0ff */
[----:B------:R-:W-:Y:S02]  /*09b0*/  IMAD.MOV.U32 R12, RZ, RZ, 0x37cbac00 ;  /* 0x37cbac00ff0c7424 */ /* 0x000fe400078e00ff */
[----:B------:R-:W-:Y:S01]  /*09c0*/  FMUL R13, R18, R18 ;  /* 0x00000012120d7220 */ /* 0x000fe20000400000 */
[----:B------:R-:W-:Y:S01]  /*09d0*/  VIADD R15, R19, 0x1 ;  /* 0x00000001130f7836 */ /* 0x000fe20000000000 */
[----:B------:R-:W-:Y:S01]  /*09e0*/  ISETP.NE.U32.AND P0, PT, R14, 0x1, PT ;  /* 0x000000010e00780c */ /* 0x000fe20003f05070 */
[----:B------:R-:W-:Y:S02]  /*09f0*/  IMAD.MOV.U32 R14, RZ, RZ, 0x3c0885e4 ;  /* 0x3c0885e4ff0e7424 */ /* 0x000fe400078e00ff */
[----:B------:R-:W-:Y:S01]  /*0a00*/  FFMA R12, R13, R12, -0.0013887860113754868507 ;  /* 0xbab607ed0d0c7423 */ /* 0x000fe2000000000c */
[----:B------:R-:W-:Y:S01]  /*0a10*/  IMAD.MOV.U32 R19, RZ, RZ, 0x3e2aaaa8 ;  /* 0x3e2aaaa8ff137424 */ /* 0x000fe200078e00ff */
[----:B------:R-:W-:Y:S01]  /*0a20*/  FSEL R18, R18, 1, !P0 ;  /* 0x3f80000012127808 */ /* 0x000fe20004000000 */
[----:B------:R-:W-:Y:S01]  /*0a30*/  BSSY.RECONVERGENT B0, `(.L_x_22) ;  /* 0x0000067000007945 */ /* 0x000fe20003800200 */
[----:B------:R-:W-:-:S02]  /*0a40*/  FSEL R14, R14, 0.041666727513074874878, !P0 ;  /* 0x3d2aaabb0e0e7808 */ /* 0x000fc40004000000 */
[----:B------:R-:W-:Y:S02]  /*0a50*/  FSEL R12, R12, -0.00019574658654164522886, P0 ;  /* 0xb94d41530c0c7808 */ /* 0x000fe40000000000 */
[----:B------:R-:W-:Y:S02]  /*0a60*/  FSEL R21, -R19, -0.4999999701976776123, !P0 ;  /* 0xbeffffff13157808 */ /* 0x000fe40004000100 */
[----:B------:R-:W-:Y:S01]  /*0a70*/  FSETP.GE.AND P0, PT, |R20|, 105615, PT ;  /* 0x47ce47801400780b */ /* 0x000fe20003f06200 */
[----:B------:R-:W-:Y:S01]  /*0a80*/  FFMA R12, R13, R12, R14 ;  /* 0x0000000c0d0c7223 */ /* 0x000fe2000000000e */
[----:B------:R-:W-:Y:S01]  /*0a90*/  LOP3.LUT P1, RZ, R15, 0x2, RZ, 0xc0, !PT ;  /* 0x000000020fff7812 */ /* 0x000fe2000782c0ff */
[C---:B------:R-:W-:Y:S02]  /*0aa0*/  FFMA R15, R13.reuse, R18, RZ ;  /* 0x000000120d0f7223 */ /* 0x040fe400000000ff */
[----:B------:R-:W-:-:S04]  /*0ab0*/  FFMA R12, R13, R12, R21 ;  /* 0x0000000c0d0c7223 */ /* 0x000fc80000000015 */
[----:B------:R-:W-:-:S06]  /*0ac0*/  FFMA R18, R15, R12, R18 ;  /* 0x0000000c0f127223 */ /* 0x000fcc0000000012 */
[----:B------:R-:W-:Y:S01]  /*0ad0*/  @P1 FADD R18, RZ, -R18 ;  /* 0x80000012ff121221 */ /* 0x000fe20000000000 */
[----:B------:R-:W-:Y:S06]  /*0ae0*/  @!P0 BRA `(.L_x_23) ;  /* 0x00000004006c8947 */ /* 0x000fec0003800000 */
[----:B------:R-:W-:-:S13]  /*0af0*/  FSETP.NEU.AND P0, PT, |R20|, +INF , PT ;  /* 0x7f8000001400780b */ /* 0x000fda0003f0d200 */
[----:B------:R-:W-:Y:S01]  /*0b00*/  @!P0 FMUL R16, RZ, R20 ;  /* 0x00000014ff108220 */ /* 0x000fe20000400000 */
[----:B------:R-:W-:Y:S01]  /*0b10*/  @!P0 IMAD.MOV.U32 R17, RZ, RZ, RZ ;  /* 0x000000ffff118224 */ /* 0x000fe200078e00ff */
[----:B------:R-:W-:Y:S06]  /*0b20*/  @!P0 BRA `(.L_x_23) ;  /* 0x00000004005c8947 */ /* 0x000fec0003800000 */
[----:B------:R-:W0:Y:S01]  /*0b30*/  LDC.64 R12, c[0x4][RZ] ;  /* 0x01000000ff0c7b82 */ /* 0x000e220000000a00 */
[----:B------:R-:W-:Y:S01]  /*0b40*/  SHF.L.U32 R14, R20, 0x8, RZ ;  /* 0x00000008140e7819 */ /* 0x000fe200000006ff */
[----:B------:R-:W-:Y:S01]  /*0b50*/  IMAD.MOV.U32 R21, RZ, RZ, RZ ;  /* 0x000000ffff157224 */ /* 0x000fe200078e00ff */
[----:B------:R-:W-:Y:S01]  /*0b60*/  UMOV UR4, URZ ;  /* 0x000000ff00047c82 */ /* 0x000fe20008000000 */
[----:B------:R-:W-:Y:S01]  /*0b70*/  IMAD.MOV.U32 R23, RZ, RZ, RZ ;  /* 0x000000ffff177224 */ /* 0x000fe200078e00ff */
[----:B------:R-:W-:-:S07]  /*0b80*/  LOP3.LUT R27, R14, 0x80000000, RZ, 0xfc, !PT ;  /* 0x800000000e1b7812 */ /* 0x000fce00078efcff */
.L_x_24:
[----:B0-----:R-:W-:-:S05]  /*0b90*/  IMAD.WIDE.U32 R16, R23, 0x4, R12 ;  /* 0x0000000417107825 */ /* 0x001fca00078e000c */
[----:B------:R-:W2:Y:S01]  /*0ba0*/  LDG.E.CONSTANT R14, desc[UR8][R16.64] ;  /* 0x00000008100e7981 */ /* 0x000ea2000c1e9900 */
[C---:B------:R-:W-:Y:S02]  /*0bb0*/  IMAD.SHL.U32 R22, R23.reuse, 0x4, RZ ;  /* 0x0000000417167824 */ /* 0x040fe400078e00ff */
[----:B------:R-:W-:-:S03]  /*0bc0*/  VIADD R23, R23, 0x1 ;  /* 0x0000000117177836 */ /* 0x000fc60000000000 */
[C---:B------:R-:W-:Y:S02]  /*0bd0*/  ISETP.EQ.AND P0, PT, R22.reuse, RZ, PT ;  /* 0x000000ff1600720c */ /* 0x040fe40003f02270 */
[C---:B------:R-:W-:Y:S02]  /*0be0*/  ISETP.EQ.AND P5, PT, R22.reuse, 0x4, PT ;  /* 0x000000041600780c */ /* 0x040fe40003fa2270 */
[C---:B------:R-:W-:Y:S02]  /*0bf0*/  ISETP.EQ.AND P4, PT, R22.reuse, 0x8, PT ;  /* 0x000000081600780c */ /* 0x040fe40003f82270 */
[C---:B------:R-:W-:Y:S02]  /*0c00*/  ISETP.EQ.AND P3, PT, R22.reuse, 0xc, PT ;  /* 0x0000000c1600780c */ /* 0x040fe40003f62270 */
[C---:B------:R-:W-:Y:S02]  /*0c10*/  ISETP.EQ.AND P2, PT, R22.reuse, 0x10, PT ;  /* 0x000000101600780c */ /* 0x040fe40003f42270 */
[----:B------:R-:W-:Y:S01]  /*0c20*/  ISETP.EQ.AND P1, PT, R22, 0x14, PT ;  /* 0x000000141600780c */ /* 0x000fe20003f22270 */
[----:B--2---:R-:W-:-:S03]  /*0c30*/  IMAD.WIDE.U32 R14, R14, R27, RZ ;  /* 0x0000001b0e0e7225 */ /* 0x004fc600078e00ff */
[----:B------:R-:W-:-:S04]  /*0c40*/  IADD3 R14, P6, PT, R14, R21, RZ ;  /* 0x000000150e0e7210 */ /* 0x000fc80007fde0ff */
[----:B------:R-:W-:Y:S01]  /*0c50*/  IADD3.X R21, PT, PT, R15, UR4, RZ, P6, !PT ;  /* 0x000000040f157c10 */ /* 0x000fe2000b7fe4ff */
[--C-:B------:R-:W-:Y:S01]  /*0c60*/  @P0 IMAD.MOV.U32 R8, RZ, RZ, R14.reuse ;  /* 0x000000ffff080224 */ /* 0x100fe200078e000e */
[----:B------:R-:W-:Y:S01]  /*0c70*/  ISETP.NE.AND P6, PT, R23, 0x6, PT ;  /* 0x000000061700780c */ /* 0x000fe20003fc5270 */
[--C-:B------:R-:W-:Y:S01]  /*0c80*/  @P4 IMAD.MOV.U32 R10, RZ, RZ, R14.reuse ;  /* 0x000000ffff0a4224 */ /* 0x100fe200078e000e */
[----:B------:R-:W-:Y:S01]  /*0c90*/  @P5 MOV R9, R14 ;  /* 0x0000000e00095202 */ /* 0x000fe20000000f00 */
[--C-:B------:R-:W-:Y:S02]  /*0ca0*/  @P3 IMAD.MOV.U32 R11, RZ, RZ, R14.reuse ;  /* 0x000000ffff0b3224 */ /* 0x100fe400078e000e */
[--C-:B------:R-:W-:Y:S02]  /*0cb0*/  @P2 IMAD.MOV.U32 R24, RZ, RZ, R14.reuse ;  /* 0x000000ffff182224 */ /* 0x100fe400078e000e */
[----:B------:R-:W-:-:S06]  /*0cc0*/  @P1 IMAD.MOV.U32 R25, RZ, RZ, R14 ;  /* 0x000000ffff191224 */ /* 0x000fcc00078e000e */
[----:B------:R-:W-:Y:S05]  /*0cd0*/  @P6 BRA `(.L_x_24) ;  /* 0xfffffffc00ac6947 */ /* 0x000fea000383ffff */
[----:B------:R-:W-:Y:S01]  /*0ce0*/  SHF.R.U32.HI R14, RZ, 0x17, R20 ;  /* 0x00000017ff0e7819 */ /* 0x000fe20000011614 */
[----:B------:R-:W-:Y:S03]  /*0cf0*/  BSSY.RECONVERGENT B1, `(.L_x_25) ;  /* 0x0000028000017945 */ /* 0x000fe60003800200 */
[C---:B------:R-:W-:Y:S02]  /*0d00*/  LOP3.LUT R12, R14.reuse, 0xe0, RZ, 0xc0, !PT ;  /* 0x000000e00e0c7812 */ /* 0x040fe400078ec0ff */
[----:B------:R-:W-:-:S03]  /*0d10*/  LOP3.LUT P6, RZ, R14, 0x1f, RZ, 0xc0, !PT ;  /* 0x0000001f0eff7812 */ /* 0x000fc600078cc0ff */
[----:B------:R-:W-:-:S05]  /*0d20*/  VIADD R12, R12, 0xffffff80 ;  /* 0xffffff800c0c7836 */ /* 0x000fca0000000000 */
[----:B------:R-:W-:-:S04]  /*0d30*/  SHF.R.U32.HI R12, RZ, 0x5, R12 ;  /* 0x00000005ff0c7819 */ /* 0x000fc8000001160c */
[----:B------:R-:W-:-:S04]  /*0d40*/  LEA R15, -R12, RZ, 0x2 ;  /* 0x000000ff0c0f7211 */ /* 0x000fc800078e11ff */
[C---:B------:R-:W-:Y:S02]  /*0d50*/  ISETP.EQ.AND P3, PT, R15.reuse, -0x18, PT ;  /* 0xffffffe80f00780c */ /* 0x040fe40003f62270 */
[C---:B------:R-:W-:Y:S02]  /*0d60*/  ISETP.EQ.AND P4, PT, R15.reuse, -0x14, PT ;  /* 0xffffffec0f00780c */ /* 0x040fe40003f82270 */
[C---:B------:R-:W-:Y:S02]  /*0d70*/  ISETP.EQ.AND P2, PT, R15.reuse, -0x10, PT ;  /* 0xfffffff00f00780c */ /* 0x040fe40003f42270 */
[C---:B------:R-:W-:Y:S02]  /*0d80*/  ISETP.EQ.AND P1, PT, R15.reuse, -0xc, PT ;  /* 0xfffffff40f00780c */ /* 0x040fe40003f22270 */
[C---:B------:R-:W-:Y:S02]  /*0d90*/  ISETP.EQ.AND P0, PT, R15.reuse, -0x8, PT ;  /* 0xfffffff80f00780c */ /* 0x040fe40003f02270 */
[----:B------:R-:W-:-:S03]  /*0da0*/  ISETP.EQ.AND P5, PT, R15, 0x4, PT ;  /* 0x000000040f00780c */ /* 0x000fc60003fa2270 */
[--C-:B------:R-:W-:Y:S01]  /*0db0*/  @P3 IMAD.MOV.U32 R16, RZ, RZ, R8.reuse ;  /* 0x000000ffff103224 */ /* 0x100fe200078e0008 */
[C---:B------:R-:W-:Y:S01]  /*0dc0*/  ISETP.EQ.AND P3, PT, R15.reuse, -0x4, PT ;  /* 0xfffffffc0f00780c */ /* 0x040fe20003f62270 */
[----:B------:R-:W-:Y:S02]  /*0dd0*/  @P4 IMAD.MOV.U32 R12, RZ, RZ, R8 ;  /* 0x000000ffff0c4224 */ /* 0x000fe400078e0008 */
[--C-:B------:R-:W-:Y:S01]  /*0de0*/  @P4 IMAD.MOV.U32 R16, RZ, RZ, R9.reuse ;  /* 0x000000ffff104224 */ /* 0x100fe200078e0009 */
[----:B------:R-:W-:Y:S01]  /*0df0*/  ISETP.EQ.AND P4, PT, R15, RZ, PT ;  /* 0x000000ff0f00720c */ /* 0x000fe20003f82270 */
[----:B------:R-:W-:Y:S01]  /*0e00*/  @P2 IMAD.MOV.U32 R12, RZ, RZ, R9 ;  /* 0x000000ffff0c2224 */ /* 0x000fe200078e0009 */
[----:B------:R-:W-:Y:S01]  /*0e10*/  @P1 MOV R12, R10 ;  /* 0x0000000a000c1202 */ /* 0x000fe20000000f00 */
[----:B------:R-:W-:Y:S02]  /*0e20*/  @P2 IMAD.MOV.U32 R16, RZ, RZ, R10 ;  /* 0x000000ffff102224 */ /* 0x000fe400078e000a */
[----:B------:R-:W-:-:S02]  /*0e30*/  @P1 IMAD.MOV.U32 R16, RZ, RZ, R11 ;  /* 0x000000ffff101224 */ /* 0x000fc400078e000b */
[----:B------:R-:W-:Y:S02]  /*0e40*/  @P0 IMAD.MOV.U32 R12, RZ, RZ, R11 ;  /* 0x000000ffff0c0224 */ /* 0x000fe400078e000b */
[--C-:B------:R-:W-:Y:S02]  /*0e50*/  @P0 IMAD.MOV.U32 R16, RZ, RZ, R24.reuse ;  /* 0x000000ffff100224 */ /* 0x100fe400078e0018 */
[----:B------:R-:W-:Y:S02]  /*0e60*/  @P3 IMAD.MOV.U32 R12, RZ, RZ, R24 ;  /* 0x000000ffff0c3224 */ /* 0x000fe400078e0018 */
[----:B------:R-:W-:Y:S01]  /*0e70*/  @P3 IMAD.MOV.U32 R16, RZ, RZ, R25 ;  /* 0x000000ffff103224 */ /* 0x000fe200078e0019 */
[----:B------:R-:W-:Y:S01]  /*0e80*/  @P4 MOV R12, R25 ;  /* 0x00000019000c4202 */ /* 0x000fe20000000f00 */
[--C-:B------:R-:W-:Y:S02]  /*0e90*/  @P4 IMAD.MOV.U32 R16, RZ, RZ, R21.reuse ;  /* 0x000000ffff104224 */ /* 0x100fe400078e0015 */
[----:B------:R-:W-:Y:S01]  /*0ea0*/  @P5 IMAD.MOV.U32 R12, RZ, RZ, R21 ;  /* 0x000000ffff0c5224 */ /* 0x000fe200078e0015 */
[----:B------:R-:W-:Y:S06]  /*0eb0*/  @!P6 BRA `(.L_x_26) ;  /* 0x00000000002ce947 */ /* 0x000fec0003800000 */
[----:B------:R-:W-:Y:S02]  /*0ec0*/  @P2 IMAD.MOV.U32 R13, RZ, RZ, R8 ;  /* 0x000000ffff0d2224 */ /* 0x000fe400078e0008 */
[----:B------:R-:W-:Y:S02]  /*0ed0*/  @P1 IMAD.MOV.U32 R13, RZ, RZ, R9 ;  /* 0x000000ffff0d1224 */ /* 0x000fe400078e0009 */
[----:B------:R-:W-:Y:S01]  /*0ee0*/  @P0 IMAD.MOV.U32 R13, RZ, RZ, R10 ;  /* 0x000000ffff0d0224 */ /* 0x000fe200078e000a */
[----:B------:R-:W-:Y:S02]  /*0ef0*/  ISETP.EQ.AND P0, PT, R15, 0x8, PT ;  /* 0x000000080f00780c */ /* 0x000fe40003f02270 */
[----:B------:R-:W-:Y:S01]  /*0f00*/  @P3 MOV R13, R11 ;  /* 0x0000000b000d3202 */ /* 0x000fe20000000f00 */
[----:B------:R-:W-:Y:S01]  /*0f10*/  @P4 IMAD.MOV.U32 R13, RZ, RZ, R24 ;  /* 0x000000ffff0d4224 */ /* 0x000fe200078e0018 */
[----:B------:R-:W-:Y:S01]  /*0f20*/  LOP3.LUT R15, R14, 0x1f, RZ, 0xc0, !PT ;  /* 0x0000001f0e0f7812 */ /* 0x000fe200078ec0ff */
[----:B------:R-:W-:-:S03]  /*0f30*/  @P5 IMAD.MOV.U32 R13, RZ, RZ, R25 ;  /* 0x000000ffff0d5224 */ /* 0x000fc600078e0019 */
[----:B------:R-:W-:-:S05]  /*0f40*/  SHF.L.W.U32.HI R16, R12, R15, R16 ;  /* 0x0000000f0c107219 */ /* 0x000fca0000010e10 */
[----:B------:R-:W-:-:S05]  /*0f50*/  @P0 IMAD.MOV.U32 R13, RZ, RZ, R21 ;  /* 0x000000ffff0d0224 */ /* 0x000fca00078e0015 */
[----:B------:R-:W-:-:S07]  /*0f60*/  SHF.L.W.U32.HI R12, R13, R15, R12 ;  /* 0x0000000f0d0c7219 */ /* 0x000fce0000010e0c */
.L_x_26:
[----:B------:R-:W-:Y:S05]  /*0f70*/  BSYNC.RECONVERGENT B1 ;  /* 0x0000000000017941 */ /* 0x000fea0003800200 */
.L_x_25:
[C-C-:B------:R-:W-:Y:S01]  /*0f80*/  SHF.L.W.U32.HI R17, R12.reuse, 0x2, R16.reuse ;  /* 0x000000020c117819 */ /* 0x140fe20000010e10 */
[----:B------:R-:W-:Y:S01]  /*0f90*/  IMAD.SHL.U32 R12, R12, 0x4, RZ ;  /* 0x000000040c0c7824 */ /* 0x000fe200078e00ff */
[----:B------:R-:W-:Y:S01]  /*0fa0*/  UMOV UR4, 0x54442d19 ;  /* 0x54442d1900047882 */ /* 0x000fe20000000000 */
[----:B------:R-:W-:Y:S01]  /*0fb0*/  UMOV UR5, 0x3bf921fb ;  /* 0x3bf921fb00057882 */ /* 0x000fe20000000000 */
[----:B------:R-:W-:Y:S02]  /*0fc0*/  SHF.R.S32.HI R13, RZ, 0x1f, R17 ;  /* 0x0000001fff0d7819 */ /* 0x000fe40000011411 */
[----:B------:R-:W-:Y:S02]  /*0fd0*/  SHF.R.U32.HI R16, RZ, 0x1e, R16 ;  /* 0x0000001eff107819 */ /* 0x000fe40000011610 */
[C---:B------:R-:W-:Y:S02]  /*0fe0*/  LOP3.LUT R12, R13.reuse, R12, RZ, 0x3c, !PT ;  /* 0x0000000c0d0c7212 */ /* 0x040fe400078e3cff */
[----:B------:R-:W-:-:S02]  /*0ff0*/  LOP3.LUT R13, R13, R17, RZ, 0x3c, !PT ;  /* 0x000000110d0d7212 */ /* 0x000fc400078e3cff */
[----:B------:R-:W-:Y:S02]  /*1000*/  ISETP.GE.AND P1, PT, R20, RZ, PT ;  /* 0x000000ff1400720c */ /* 0x000fe40003f26270 */
[C---:B------:R-:W-:Y:S02]  /*1010*/  LOP3.LUT R20, R17.reuse, R20, RZ, 0x3c, !PT ;  /* 0x0000001411147212 */ /* 0x040fe400078e3cff */
[----:B------:R-:W0:Y:S01]  /*1020*/  I2F.F64.S64 R12, R12 ;  /* 0x0000000c000c7312 */ /* 0x000e220000301c00 */
[----:B------:R-:W-:Y:S02]  /*1030*/  LEA.HI R17, R17, R16, RZ, 0x1 ;  /* 0x0000001011117211 */ /* 0x000fe400078f08ff */
[----:B------:R-:W-:-:S03]  /*1040*/  ISETP.GE.AND P0, PT, R20, RZ, PT ;  /* 0x000000ff1400720c */ /* 0x000fc60003f06270 */
[----:B------:R-:W-:-:S05]  /*1050*/  IMAD.MOV R16, RZ, RZ, -R17 ;  /* 0x000000ffff107224 */ /* 0x000fca00078e0a11 */
[----:B------:R-:W-:Y:S01]  /*1060*/  @!P1 MOV R17, R16 ;  /* 0x0000001000119202 */ /* 0x000fe20000000f00 */
[----:B0-----:R-:W-:-:S10]  /*1070*/  DMUL R14, R12, UR4 ;  /* 0x000000040c0e7c28 */ /* 0x001fd40008000000 */
[----:B------:R-:W0:Y:S02]  /*1080*/  F2F.F32.F64 R14, R14 ;  /* 0x0000000e000e7310 */ /* 0x000e240000301000 */
[----:B0-----:R-:W-:-:S07]  /*1090*/  FSEL R16, -R14, R14, !P0 ;  /* 0x0000000e0e107208 */ /* 0x001fce0004000100 */
.L_x_23:
[----:B------:R-:W-:Y:S05]  /*10a0*/  BSYNC.RECONVERGENT B0 ;  /* 0x0000000000007941 */ /* 0x000fea0003800200 */
.L_x_22:
[-C--:B------:R-:W-:Y:S02]  /*10b0*/  IABS R14, R6.reuse ;  /* 0x00000006000e7213 */ /* 0x080fe40000000000 */
[----:B------:R-:W-:Y:S02]  /*10c0*/  IABS R22, R5 ;  /* 0x0000000500167213 */ /* 0x000fe40000000000 */
[----:B------:R-:W0:Y:S01]  /*10d0*/  I2F.RP R15, R14 ;  /* 0x0000000e000f7306 */ /* 0x000e220000209400 */
[----:B------:R-:W-:-:S05]  /*10e0*/  IABS R20, R6 ;  /* 0x0000000600147213 */ /* 0x000fca0000000000 */
[----:B------:R-:W-:Y:S02]  /*10f0*/  IMAD.MOV R20, RZ, RZ, -R20 ;  /* 0x000000ffff147224 */ /* 0x000fe400078e0a14 */
[----:B0-----:R-:W0:Y:S02]  /*1100*/  MUFU.RCP R15, R15 ;  /* 0x0000000f000f7308 */ /* 0x001e240000001000 */
[----:B0-----:R-:W-:-:S06]  /*1110*/  VIADD R12, R15, 0xffffffe ;  /* 0x0ffffffe0f0c7836 */ /* 0x001fcc0000000000 */
[----:B------:R0:W1:Y:S02]  /*1120*/  F2I.FTZ.U32.TRUNC.NTZ R13, R12 ;  /* 0x0000000c000d7305 */ /* 0x000064000021f000 */
[----:B0-----:R-:W-:Y:S02]  /*1130*/  IMAD.MOV.U32 R12, RZ, RZ, RZ ;  /* 0x000000ffff0c7224 */ /* 0x001fe400078e00ff */
[----:B-1----:R-:W-:-:S04]  /*1140*/  IMAD.MOV R21, RZ, RZ, -R13 ;  /* 0x000000ffff157224 */ /* 0x002fc800078e0a0d */
[----:B------:R-:W-:-:S04]  /*1150*/  IMAD R21, R21, R14, RZ ;  /* 0x0000000e15157224 */ /* 0x000fc800078e02ff */
[----:B------:R-:W-:Y:S01]  /*1160*/  IMAD.HI.U32 R13, R13, R21, R12 ;  /* 0x000000150d0d7227 */ /* 0x000fe200078e000c */
[----:B------:R-:W-:-:S04]  /*1170*/  LOP3.LUT R12, R5, R6, RZ, 0x3c, !PT ;  /* 0x00000006050c7212 */ /* 0x000fc800078e3cff */
[----:B------:R-:W-:Y:S01]  /*1180*/  ISETP.GE.AND P2, PT, R12, RZ, PT ;  /* 0x000000ff0c00720c */ /* 0x000fe20003f46270 */
[----:B------:R-:W-:-:S04]  /*1190*/  IMAD.HI.U32 R13, R13, R22, RZ ;  /* 0x000000160d0d7227 */ /* 0x000fc800078e00ff */
[----:B------:R-:W-:Y:S01]  /*11a0*/  IMAD R15, R13, R20, R22 ;  /* 0x000000140d0f7224 */ /* 0x000fe200078e0216 */
[----:B------:R-:W-:-:S04]  /*11b0*/  LOP3.LUT R22, R17, 0x1, RZ, 0xc0, !PT ;  /* 0x0000000111167812 */ /* 0x000fc800078ec0ff */
[----:B------:R-:W-:-:S13]  /*11c0*/  ISETP.GT.U32.AND P1, PT, R14, R15, PT ;  /* 0x0000000f0e00720c */ /* 0x000fda0003f24070 */
[----:B------:R-:W-:Y:S01]  /*11d0*/  @!P1 IMAD.IADD R15, R15, 0x1, -R14 ;  /* 0x000000010f0f9824 */ /* 0x000fe200078e0a0e */
[----:B------:R-:W-:Y:S02]  /*11e0*/  @!P1 IADD3 R13, PT, PT, R13, 0x1, RZ ;  /* 0x000000010d0d9810 */ /* 0x000fe40007ffe0ff */
[----:B------:R-:W-:Y:S02]  /*11f0*/  ISETP.NE.AND P1, PT, R6, RZ, PT ;  /* 0x000000ff0600720c */ /* 0x000fe40003f25270 */
[----:B------:R-:W-:-:S13]  /*1200*/  ISETP.GE.U32.AND P0, PT, R15, R14, PT ;  /* 0x0000000e0f00720c */ /* 0x000fda0003f06070 */
[----:B------:R-:W-:Y:S01]  /*1210*/  @P0 VIADD R13, R13, 0x1 ;  /* 0x000000010d0d0836 */ /* 0x000fe20000000000 */
[----:B------:R-:W-:Y:S01]  /*1220*/  ISETP.NE.U32.AND P0, PT, R22, 0x1, PT ;  /* 0x000000011600780c */ /* 0x000fe20003f05070 */
[----:B------:R-:W-:Y:S02]  /*1230*/  IMAD.MOV.U32 R22, RZ, RZ, 0x3c0885e4 ;  /* 0x3c0885e4ff167424 */ /* 0x000fe400078e00ff */
[----:B------:R-:W-:Y:S01]  /*1240*/  @!P2 IMAD.MOV R13, RZ, RZ, -R13 ;  /* 0x000000ffff0da224 */ /* 0x000fe200078e0a0d */
[----:B------:R-:W-:Y:S02]  /*1250*/  @!P1 LOP3.LUT R13, RZ, R6, RZ, 0x33, !PT ;  /* 0x00000006ff0d9212 */ /* 0x000fe400078e33ff */
[----:B------:R-:W-:-:S03]  /*1260*/  FSEL R22, R22, 0.041666727513074874878, P0 ;  /* 0x3d2aaabb16167808 */ /* 0x000fc60000000000 */
[----:B------:R-:W-:-:S04]  /*1270*/  IMAD.MOV R12, RZ, RZ, -R13 ;  /* 0x000000ffff0c7224 */ /* 0x000fc800078e0a0d */
[----:B------:R-:W-:-:S05]  /*1280*/  IMAD R12, R6, R12, R5 ;  /* 0x0000000c060c7224 */ /* 0x000fca00078e0205 */
[----:B------:R-:W-:-:S05]  /*1290*/  SHF.L.U32 R12, R12, UR6, RZ ;  /* 0x000000060c0c7c19 */ /* 0x000fca00080006ff */
[----:B------:R-:W-:Y:S02]  /*12a0*/  IMAD.IADD R14, R13, 0x1, R12 ;  /* 0x000000010d0e7824 */ /* 0x000fe400078e020c */
[----:B------:R-:W0:Y:S02]  /*12b0*/  LDC.64 R12, c[0x0][0x380] ;  /* 0x0000e000ff0c7b82 */ /* 0x000e240000000a00 */
[----:B------:R-:W-:-:S05]  /*12c0*/  IMAD.IADD R20, R7, 0x1, R14 ;  /* 0x0000000107147824 */ /* 0x000fca00078e020e */
[----:B------:R-:W-:-:S04]  /*12d0*/  SHF.R.S32.HI R15, RZ, 0x1f, R20 ;  /* 0x0000001fff0f7819 */ /* 0x000fc80000011414 */
[----:B------:R-:W-:Y:S02]  /*12e0*/  LEA.HI R21, R15, R20, RZ, 0x14 ;  /* 0x000000140f157211 */ /* 0x000fe400078fa0ff */
[----:B------:R-:W-:Y:S02]  /*12f0*/  SHF.R.S32.HI R15, RZ, 0x1f, R14 ;  /* 0x0000001fff0f7819 */ /* 0x000fe4000001140e */
[----:B------:R-:W-:Y:S02]  /*1300*/  LOP3.LUT R21, R21, 0xfff00000, RZ, 0xc0, !PT ;  /* 0xfff0000015157812 */ /* 0x000fe400078ec0ff */
[----:B------:R-:W-:Y:S02]  /*1310*/  LEA.HI R15, R15, R14, RZ, 0x14 ;  /* 0x0000000e0f0f7211 */ /* 0x000fe400078fa0ff */
[----:B------:R-:W-:Y:S01]  /*1320*/  IADD3 R27, PT, PT, R20, -R21, RZ ;  /* 0x80000015141b7210 */ /* 0x000fe20007ffe0ff */
[----:B------:R-:W-:Y:S01]  /*1330*/  IMAD.MOV.U32 R20, RZ, RZ, 0x37cbac00 ;  /* 0x37cbac00ff147424 */ /* 0x000fe200078e00ff */
[----:B------:R-:W-:Y:S01]  /*1340*/  LOP3.LUT R15, R15, 0xfff00000, RZ, 0xc0, !PT ;  /* 0xfff000000f0f7812 */ /* 0x000fe200078ec0ff */
[----:B------:R-:W-:-:S04]  /*1350*/  FMUL R21, R16, R16 ;  /* 0x0000001010157220 */ /* 0x000fc80000400000 */
[----:B------:R-:W-:Y:S02]  /*1360*/  IMAD.IADD R23, R14, 0x1, -R15 ;  /* 0x000000010e177824 */ /* 0x000fe400078e0a0f */
[----:B------:R-:W-:Y:S01]  /*1370*/  FFMA R20, R21, R20, -0.0013887860113754868507 ;  /* 0xbab607ed15147423 */ /* 0x000fe20000000014 */
[----:B0-----:R-:W-:-:S04]  /*1380*/  IMAD.WIDE R14, R27, 0x8, R12 ;  /* 0x000000081b0e7825 */ /* 0x001fc800078e020c */
[----:B------:R-:W-:Y:S01]  /*1390*/  IMAD.WIDE R12, R23, 0x8, R12 ;  /* 0x00000008170c7825 */ /* 0x000fe200078e020c */
[----:B------:R-:W2:Y:S01]  /*13a0*/  LDG.E R27, desc[UR8][R14.64] ;  /* 0x000000080e1b7981 */ /* 0x000ea2000c1e1900 */
[----:B------:R-:W-:-:S03]  /*13b0*/  FSEL R20, R20, -0.00019574658654164522886, !P0 ;  /* 0xb94d415314147808 */ /* 0x000fc60004000000 */
[----:B------:R-:W4:Y:S02]  /*13c0*/  LDG.E R23, desc[UR8][R14.64+0x4] ;  /* 0x000004080e177981 */ /* 0x000f24000c1e1900 */
[----:B------:R-:W-:Y:S02]  /*13d0*/  FFMA R26, R21, R20, R22 ;  /* 0x00000014151a7223 */ /* 0x000fe40000000016 */
[----:B------:R-:W5:Y:S04]  /*13e0*/  LDG.E R20, desc[UR8][R12.64+0x4] ;  /* 0x000004080c147981 */ /* 0x000f68000c1e1900 */
[----:B------:R-:W5:Y:S01]  /*13f0*/  LDG.E R22, desc[UR8][R12.64] ;  /* 0x000000080c167981 */ /* 0x000f62000c1e1900 */
[----:B------:R-:W-:Y:S02]  /*1400*/  FSEL R28, -R19, -0.4999999701976776123, P0 ;  /* 0xbeffffff131c7808 */ /* 0x000fe40000000100 */
[----:B------:R-:W-:-:S02]  /*1410*/  LOP3.LUT P1, RZ, R17, 0x2, RZ, 0xc0, !PT ;  /* 0x0000000211ff7812 */ /* 0x000fc4000782c0ff */
[----:B------:R-:W-:Y:S01]  /*1420*/  FSEL R16, R16, 1, P0 ;  /* 0x3f80000010107808 */ /* 0x000fe20000000000 */
[----:B------:R-:W-:-:S04]  /*1430*/  FFMA R26, R21, R26, R28 ;  /* 0x0000001a151a7223 */ /* 0x000fc8000000001c */
[----:B------:R-:W-:-:S04]  /*1440*/  FFMA R21, R21, R16, RZ ;  /* 0x0000001015157223 */ /* 0x000fc800000000ff */
[----:B------:R-:W-:-:S04]  /*1450*/  FFMA R16, R21, R26, R16 ;  /* 0x0000001a15107223 */ /* 0x000fc80000000010 */
[----:B------:R-:W-:Y:S01]  /*1460*/  @P1 FADD R16, RZ, -R16 ;  /* 0x80000010ff101221 */ /* 0x000fe20000000000 */
[----:B------:R-:W-:Y:S05]  /*1470*/  WARPSYNC.ALL ;  /* 0x0000000000007948 */ /* 0x000fea0003800000 */
[----:B---3--:R-:W-:-:S05]  /*1480*/  IMAD R5, R0, 0x100, R5 ;  /* 0x0000010000057824 */ /* 0x008fca00078e0205 */
[----:B------:R-:W-:Y:S01]  /*1490*/  ISETP.GE.AND P0, PT, R5, 0x80000, PT ;  /* 0x000800000500780c */ /* 0x000fe20003f06270 */
[C---:B----4-:R-:W-:Y:S01]  /*14a0*/  FMUL R17, R16.reuse, R23 ;  /* 0x0000001710117220 */ /* 0x050fe20000400000 */
[----:B--2---:R-:W-:-:S03]  /*14b0*/  FMUL R16, R16, R27 ;  /* 0x0000001b10107220 */ /* 0x004fc60000400000 */
[C---:B------:R-:W-:Y:S01]  /*14c0*/  FFMA R27, R18.reuse, R27, -R17 ;  /* 0x0000001b121b7223 */ /* 0x040fe20000000811 */
[----:B------:R-:W-:-:S03]  /*14d0*/  FFMA R19, R18, R23, R16 ;  /* 0x0000001712137223 */ /* 0x000fc60000000010 */
[----:B-----5:R-:W-:Y:S01]  /*14e0*/  FADD R16, R22, R27 ;  /* 0x0000001b16107221 */ /* 0x020fe20000000000 */
[----:B------:R-:W-:Y:S01]  /*14f0*/  FADD R17, R20, R19 ;  /* 0x0000001314117221 */ /* 0x000fe20000000000 */
[----:B------:R-:W-:Y:S01]  /*1500*/  FADD R18, R22, -R27 ;  /* 0x8000001b16127221 */ /* 0x000fe20000000000 */
[----:B------:R-:W-:-:S03]  /*1510*/  FADD R19, R20, -R19 ;  /* 0x8000001314137221 */ /* 0x000fc60000000000 */
[----:B------:R-:W-:Y:S04]  /*1520*/  STS.64 [R3], R16 ;  /* 0x0000001003007388 */ /* 0x000fe80000000a00 */
[----:B------:R-:W-:Y:S01]  /*1530*/  STS.64 [R3+0x800], R18 ;  /* 0x0008001203007388 */ /* 0x000fe20000000a00 */
[----:B------:R-:W-:Y:S06]  /*1540*/  BAR.SYNC.DEFER_BLOCKING 0x0 ;  /* 0x0000000000007b1d */ /* 0x000fec0000010000 */
[----:B------:R-:W0:Y:S04]  /*1550*/  LDS.64 R20, [R3] ;  /* 0x0000000003147984 */ /* 0x000e280000000a00 */
[----:B------:R-:W1:Y:S04]  /*1560*/  LDS.64 R22, [R3+0x800] ;  /* 0x0008000003167984 */ /* 0x000e680000000a00 */
[----:B0-----:R2:W-:Y:S04]  /*1570*/  STG.E desc[UR8][R12.64], R20 ;  /* 0x000000140c007986 */ /* 0x0015e8000c101908 */
[----:B------:R2:W-:Y:S04]  /*1580*/  STG.E desc[UR8][R12.64+0x4], R21 ;  /* 0x000004150c007986 */ /* 0x0005e8000c101908 */
[----:B-1----:R2:W-:Y:S04]  /*1590*/  STG.E desc[UR8][R14.64], R22 ;  /* 0x000000160e007986 */ /* 0x0025e8000c101908 */
[----:B------:R2:W-:Y:S01]  /*15a0*/  STG.E desc[UR8][R14.64+0x4], R23 ;  /* 0x000004170e007986 */ /* 0x0005e2000c101908 */
[----:B------:R-:W-:Y:S05]  /*15b0*/  @!P0 BRA `(.L_x_27) ;  /* 0xffffffe800f08947 */ /* 0x000fea000383ffff */
.L_x_16:
[----:B------:R-:W-:Y:S05]  /*15c0*/  WARPSYNC.ALL ;  /* 0x0000000000007948 */ /* 0x000fea0003800000 */
[----:B------:R-:W-:Y:S01]  /*15d0*/  BAR.SYNC.DEFER_BLOCKING 0x0 ;  /* 0x0000000000007b1d */ /* 0x000fe20000010000 */
[----:B------:R-:W-:-:S04]  /*15e0*/  UIADD3 UR6, UPT, UPT, UR6, 0x1, URZ ;  /* 0x0000000106067890 */ /* 0x000fc8000fffe0ff */
[----:B------:R-:W-:-:S09]  /*15f0*/  UISETP.NE.AND UP0, UPT, UR6, 0x15, UPT ;  /* 0x000000150600788c */ /* 0x000fd2000bf05270 */
[----:B------:R-:W-:Y:S05]  /*1600*/  BRA.U UP0, `(.L_x_28) ;  /* 0xffffffe900a87547 */ /* 0x000fea000b83ffff */
[----:B------:R-:W-:Y:S05]  /*1610*/  EXIT ;  /* 0x000000000000794d */ /* 0x000fea0003800000 */
.L_x_29:
        /* <DEDUP_REMOVED lines=14> */
.L_x_33:


//--------------------- .text._Z16bitReverseKernelP7Complex --------------------------
	.section	.text._Z16bitReverseKernelP7Complex,"ax",@progbits
	.align	128
        .global         _Z16bitReverseKernelP7Complex
        .type           _Z16bitReverseKernelP7Complex,@function
        .size           _Z16bitReverseKernelP7Complex,(.L_x_34 - _Z16bitReverseKernelP7Complex)
        .other          _Z16bitReverseKernelP7Complex,@"STO_CUDA_ENTRY STV_DEFAULT"
_Z16bitReverseKernelP7Complex:
.text._Z16bitReverseKernelP7Complex:
[----:B------:R-:W-:Y:S01]  /*0000*/  LDC R1, c[0x0][0x37c] ;  /* 0x0000df00ff017b82 */ /* 0x000fe20000000800 */
[----:B------:R-:W0:Y:S07]  /*0010*/  S2R R0, SR_TID.X ;  /* 0x0000000000007919 */ /* 0x000e2e0000002100 */
[----:B------:R-:W0:Y:S08]  /*0020*/  S2UR UR4, SR_CTAID.X ;  /* 0x00000000000479c3 */ /* 0x000e300000002500 */
[----:B------:R-:W0:Y:S02]  /*0030*/  LDC R7, c[0x0][0x360] ;  /* 0x0000d800ff077b82 */ /* 0x000e240000000800 */
[----:B0-----:R-:W-:-:S05]  /*0040*/  IMAD R7, R7, UR4, R0 ;  /* 0x0000000407077c24 */ /* 0x001fca000f8e0200 */
[----:B------:R-:W-:-:S13]  /*0050*/  ISETP.GT.AND P0, PT, R7, 0xfffff, PT ;  /* 0x000fffff0700780c */ /* 0x000fda0003f04270 */
[----:B------:R-:W-:Y:S05]  /*0060*/  @P0 EXIT ;  /* 0x000000000000094d */ /* 0x000fea0003800000 */
[----:B------:R-:W0:Y:S02]  /*0070*/  BREV R0, R7 ;  /* 0x0000000700007301 */ /* 0x000e240000000000 */
[----:B0-----:R-:W-:-:S04]  /*0080*/  SHF.R.U32.HI R0, RZ, 0xc, R0 ;  /* 0x0000000cff007819 */ /* 0x001fc80000011600 */
[----:B------:R-:W-:-:S13]  /*0090*/  ISETP.GE.AND P0, PT, R7, R0, PT ;  /* 0x000000000700720c */ /* 0x000fda0003f06270 */
[----:B------:R-:W-:Y:S05]  /*00a0*/  @P0 EXIT ;  /* 0x000000000000094d */ /* 0x000fea0003800000 */
[----:B------:R-:W0:Y:S01]  /*00b0*/  LDC.64 R2, c[0x0][0x380] ;  /* 0x0000e000ff027b82 */ /* 0x000e220000000a00 */
[----:B------:R-:W1:Y:S01]  /*00c0*/  LDCU.64 UR4, c[0x0][0x358] ;  /* 0x00006b00ff0477ac */ /* 0x000e620008000a00 */
[----:B0-----:R-:W-:-:S04]  /*00d0*/  IMAD.WIDE.U32 R4, R0, 0x8, R2 ;  /* 0x0000000800047825 */ /* 0x001fc800078e0002 */
[----:B------:R-:W-:Y:S01]  /*00e0*/  IMAD.WIDE R2, R7, 0x8, R2 ;  /* 0x0000000807027825 */ /* 0x000fe200078e0202 */
[----:B-1----:R-:W2:Y:S04]  /*00f0*/  LDG.E R11, desc[UR4][R4.64] ;  /* 0x00000004040b7981 */ /* 0x002ea8000c1e1900 */
[----:B------:R-:W3:Y:S04]  /*0100*/  LDG.E R13, desc[UR4][R4.64+0x4] ;  /* 0x00000404040d7981 */ /* 0x000ee8000c1e1900 */
[----:B------:R-:W4:Y:S04]  /*0110*/  LDG.E R7, desc[UR4][R2.64] ;  /* 0x0000000402077981 */ /* 0x000f28000c1e1900 */
[----:B------:R-:W5:Y:S04]  /*0120*/  LDG.E R9, desc[UR4][R2.64+0x4] ;  /* 0x0000040402097981 */ /* 0x000f68000c1e1900 */
[----:B--2---:R-:W-:Y:S04]  /*0130*/  STG.E desc[UR4][R2.64], R11 ;  /* 0x0000000b02007986 */ /* 0x004fe8000c101904 */
[----:B---3--:R-:W-:Y:S04]  /*0140*/  STG.E desc[UR4][R2.64+0x4], R13 ;  /* 0x0000040d02007986 */ /* 0x008fe8000c101904 */
[----:B----4-:R-:W-:Y:S04]  /*0150*/  STG.E desc[UR4][R4.64], R7 ;  /* 0x0000000704007986 */ /* 0x010fe8000c101904 */
[----:B-----5:R-:W-:Y:S01]  /*0160*/  STG.E desc[UR4][R4.64+0x4], R9 ;  /* 0x0000040904007986 */ /* 0x020fe2000c101904 */
[----:B------:R-:W-:Y:S05]  /*0170*/  EXIT ;  /* 0x000000000000794d */ /* 0x000fea0003800000 */
.L_x_30:
        /* <DEDUP_REMOVED lines=16> */
.L_x_34:


//--------------------- .nv.global.init           --------------------------
	.section	.nv.global.init,"aw",@progbits
	.align	4
.nv.global.init:
	.type		__cudart_i2opi_f,@object
	.size		__cudart_i2opi_f,(.L_0 - __cudart_i2opi_f)
__cudart_i2opi_f:
        /*0000*/ 	.byte	0x41, 0x90, 0x43, 0x3c, 0x99, 0x95, 0x62, 0xdb, 0xc0, 0xdd, 0x34, 0xf5, 0xd1, 0x57, 0x27, 0xfc
        /*0010*/ 	.byte	0x29, 0x15, 0x44, 0x4e, 0x6e, 0x83, 0xf9, 0xa2
.L_0:


//--------------------- .nv.shared._Z15serialFFTKernelP7Complex --------------------------
	.section	.nv.shared._Z15serialFFTKernelP7Complex,"aw",@nobits
	.sectionflags	@""
	.align	16
	.zero		1024


//--------------------- .nv.shared.reserved.0     --------------------------
	.section	.nv.shared.reserved.0,"aw",@nobits
	.weak		__nv_reservedSMEM_offset_0_alias
	.size		__nv_reservedSMEM_offset_0_alias, 0, 64
	.other		__nv_reservedSMEM_offset_0_alias,@"STO_CUDA_RESERVED_SHARED STV_DEFAULT"
__nv_reservedSMEM_offset_0_alias:
	.zero		0
	.zero		64


//--------------------- .nv.shared._Z17parallelFFTKernelP7Complex --------------------------
	.section	.nv.shared._Z17parallelFFTKernelP7Complex,"aw",@nobits
	.sectionflags	@""
	.align	16
	.zero		1024


//--------------------- .nv.shared._Z16bitReverseKernelP7Complex --------------------------
	.section	.nv.shared._Z16bitReverseKernelP7Complex,"aw",@nobits
	.sectionflags	@""
	.align	16
	.zero		1024


//--------------------- .nv.constant0._Z15serialFFTKernelP7Complex --------------------------
	.section	.nv.constant0._Z15serialFFTKernelP7Complex,"a",@progbits
	.sectionflags	@""
	.align	4
.nv.constant0._Z15serialFFTKernelP7Complex:
	.zero		904


//--------------------- .nv.constant0._Z17parallelFFTKernelP7Complex --------------------------
	.section	.nv.constant0._Z17parallelFFTKernelP7Complex,"a",@progbits
	.sectionflags	@""
	.align	4
.nv.constant0._Z17parallelFFTKernelP7Complex:
	.zero		904


//--------------------- .nv.constant0._Z16bitReverseKernelP7Complex --------------------------
	.section	.nv.constant0._Z16bitReverseKernelP7Complex,"a",@progbits
	.sectionflags	@""
	.align	4
.nv.constant0._Z16bitReverseKernelP7Complex:
	.zero		904


//--------------------- SYMBOLS --------------------------

	.type		.nv.reservedSmem.offset0,@object
	.size		.nv.reservedSmem.offset0,0x4
	.type		.nv.reservedSmem.cap,@object
	.size		.nv.reservedSmem.cap,0x4
